	.target	sm_103a

	.elftype	@"ET_EXEC"


//--------------------- .note.nv.tkinfo           --------------------------
	.section	.note.nv.tkinfo,"",@"SHT_NOTE"
	.sectionflags	@"SHF_NOTE_NV_TKINFO"
	.tkinfo
        /*0018*/ 	.word	0x00000002
        /*0030*/ 	.string	""
        /*0030*/ 	.string	"ptxas"
        /*0030*/ 	.string	"Cuda compilation tools, release 13.0, V13.0.88"
        /*0030*/ 	.string	"Build cuda_13.0.r13.0/compiler.36424714_0"
        /*0030*/ 	.string	"-arch sm_103a -m 64 "



//--------------------- .note.nv.cuinfo           --------------------------
	.section	.note.nv.cuinfo,"",@"SHT_NOTE"
	.sectionflags	@"SHF_NOTE_NV_CUINFO"
        /*0018*/ 	.short	0x0002
        /*001a*/ 	.short	0x0067
        /*001c*/ 	.short	0x0082
	.zero		2


//--------------------- .nv.info                  --------------------------
	.section	.nv.info,"",@"SHT_CUDA_INFO"
	.align	4


	//----- nvinfo : EIATTR_REGCOUNT
	.align		4
        /*0000*/ 	.byte	0x04, 0x2f
        /*0002*/ 	.short	(.L_12 - .L_11)
	.align		4
.L_11:
        /*0004*/ 	.word	index@(_ZN7cutlass13device_kernelIN5flash11enable_sm90INS1_16FlashAttnFwdSm90INS1_25CollectiveMainloopFwdSm90ILi2EN4cute5tupleIJNS5_1CILi1EEES8_S8_EEENS6_IJNS7_ILi128EEESA_SA_EEELi128ENS_10bfloat16_tEfNS_4arch4Sm90ELb1ELb0ELb1ELb1ELb1ELb1ELb0ELb1ELb1ELb1ELb0ELb0EEENS1_21CollectiveEpilogueFwdISB_S9_SC_SE_Li256ELb1ELb1ELb0ELb0EEENS1_36VarlenDynamicPersistentTileSchedulerILi128ELi128ELi256ELi128ELb0ELb1ELb1ELb1ELb1ELb1EEEEEEEEEvNT_6ParamsE)
        /*0008*/ 	.word	0x00000004


	//----- nvinfo : EIATTR_FRAME_SIZE
	.align		4
.L_12:
        /*000c*/ 	.byte	0x04, 0x11
        /*000e*/ 	.short	(.L_14 - .L_13)
	.align		4
.L_13:
        /*0010*/ 	.word	index@(_ZN7cutlass13device_kernelIN5flash11enable_sm90INS1_16FlashAttnFwdSm90INS1_25CollectiveMainloopFwdSm90ILi2EN4cute5tupleIJNS5_1CILi1EEES8_S8_EEENS6_IJNS7_ILi128EEESA_SA_EEELi128ENS_10bfloat16_tEfNS_4arch4Sm90ELb1ELb0ELb1ELb1ELb1ELb1ELb0ELb1ELb1ELb1ELb0ELb0EEENS1_21CollectiveEpilogueFwdISB_S9_SC_SE_Li256ELb1ELb1ELb0ELb0EEENS1_36VarlenDynamicPersistentTileSchedulerILi128ELi128ELi256ELi128ELb0ELb1ELb1ELb1ELb1ELb1EEEEEEEEEvNT_6ParamsE)
        /*0014*/ 	.word	0x00000000


	//----- nvinfo : EIATTR_REGCOUNT
	.align		4
.L_14:
        /*0018*/ 	.byte	0x04, 0x2f
        /*001a*/ 	.short	(.L_16 - .L_15)
	.align		4
.L_15:
        /*001c*/ 	.word	index@(_ZN7cutlass13device_kernelIN5flash11enable_sm90INS1_16FlashAttnFwdSm90INS1_25CollectiveMainloopFwdSm90ILi2EN4cute5tupleIJNS5_1CILi1EEES8_S8_EEENS6_IJNS7_ILi128EEESA_SA_EEELi128ENS_10bfloat16_tEfNS_4arch4Sm90ELb1ELb0ELb1ELb1ELb1ELb0ELb0ELb1ELb1ELb1ELb0ELb0EEENS1_21CollectiveEpilogueFwdISB_S9_SC_SE_Li256ELb1ELb1ELb0ELb0EEENS1_36VarlenDynamicPersistentTileSchedulerILi128ELi128ELi256ELi128ELb0ELb1ELb1ELb1ELb1ELb1EEEEEEEEEvNT_6ParamsE)
        /*0020*/ 	.word	0x00000004


	//----- nvinfo : EIATTR_FRAME_SIZE
	.align		4
.L_16:
        /*0024*/ 	.byte	0x04, 0x11
        /*0026*/ 	.short	(.L_18 - .L_17)
	.align		4
.L_17:
        /*0028*/ 	.word	index@(_ZN7cutlass13device_kernelIN5flash11enable_sm90INS1_16FlashAttnFwdSm90INS1_25CollectiveMainloopFwdSm90ILi2EN4cute5tupleIJNS5_1CILi1EEES8_S8_EEENS6_IJNS7_ILi128EEESA_SA_EEELi128ENS_10bfloat16_tEfNS_4arch4Sm90ELb1ELb0ELb1ELb1ELb1ELb0ELb0ELb1ELb1ELb1ELb0ELb0EEENS1_21CollectiveEpilogueFwdISB_S9_SC_SE_Li256ELb1ELb1ELb0ELb0EEENS1_36VarlenDynamicPersistentTileSchedulerILi128ELi128ELi256ELi128ELb0ELb1ELb1ELb1ELb1ELb1EEEEEEEEEvNT_6ParamsE)
        /*002c*/ 	.word	0x00000000


	//----- nvinfo : EIATTR_REGCOUNT
	.align		4
.L_18:
        /*0030*/ 	.byte	0x04, 0x2f
        /*0032*/ 	.short	(.L_20 - .L_19)
	.align		4
.L_19:
        /*0034*/ 	.word	index@(_ZN7cutlass13device_kernelIN5flash11enable_sm90INS1_16FlashAttnFwdSm90INS1_25CollectiveMainloopFwdSm90ILi2EN4cute5tupleIJNS5_1CILi1EEES8_S8_EEENS6_IJNS7_ILi128EEESA_SA_EEELi128ENS_10bfloat16_tEfNS_4arch4Sm90ELb1ELb0ELb1ELb0ELb1ELb0ELb0ELb1ELb1ELb1ELb0ELb0EEENS1_21CollectiveEpilogueFwdISB_S9_SC_SE_Li256ELb0ELb1ELb0ELb0EEENS1_30DynamicPersistentTileSchedulerILi256ELi128ELb0ELb1ELb1EEEEEEEEEvNT_6ParamsE)
        /*0038*/ 	.word	0x00000004


	//----- nvinfo : EIATTR_FRAME_SIZE
	.align		4
.L_20:
        /*003c*/ 	.byte	0x04, 0x11
        /*003e*/ 	.short	(.L_22 - .L_21)
	.align		4
.L_21:
        /*0040*/ 	.word	index@(_ZN7cutlass13device_kernelIN5flash11enable_sm90INS1_16FlashAttnFwdSm90INS1_25CollectiveMainloopFwdSm90ILi2EN4cute5tupleIJNS5_1CILi1EEES8_S8_EEENS6_IJNS7_ILi128EEESA_SA_EEELi128ENS_10bfloat16_tEfNS_4arch4Sm90ELb1ELb0ELb1ELb0ELb1ELb0ELb0ELb1ELb1ELb1ELb0ELb0EEENS1_21CollectiveEpilogueFwdISB_S9_SC_SE_Li256ELb0ELb1ELb0ELb0EEENS1_30DynamicPersistentTileSchedulerILi256ELi128ELb0ELb1ELb1EEEEEEEEEvNT_6ParamsE)
        /*0044*/ 	.word	0x00000000


	//----- nvinfo : EIATTR_REGCOUNT
	.align		4
.L_22:
        /*0048*/ 	.byte	0x04, 0x2f
        /*004a*/ 	.short	(.L_24 - .L_23)
	.align		4
.L_23:
        /*004c*/ 	.word	index@(_ZN7cutlass13device_kernelIN5flash11enable_sm90INS1_16FlashAttnFwdSm90INS1_25CollectiveMainloopFwdSm90ILi2EN4cute5tupleIJNS5_1CILi1EEES8_S8_EEENS6_IJNS7_ILi128EEESA_SA_EEELi128ENS_10bfloat16_tEfNS_4arch4Sm90ELb0ELb1ELb1ELb1ELb1ELb1ELb0ELb1ELb1ELb1ELb0ELb0EEENS1_21CollectiveEpilogueFwdISB_S9_SC_SE_Li256ELb1ELb1ELb0ELb0EEENS1_36VarlenDynamicPersistentTileSchedulerILi128ELi128ELi256ELi128ELb0ELb1ELb1ELb1ELb0ELb1EEEEEEEEEvNT_6ParamsE)
        /*0050*/ 	.word	0x00000004


	//----- nvinfo : EIATTR_FRAME_SIZE
	.align		4
.L_24:
        /*0054*/ 	.byte	0x04, 0x11
        /*0056*/ 	.short	(.L_26 - .L_25)
	.align		4
.L_25:
        /*0058*/ 	.word	index@(_ZN7cutlass13device_kernelIN5flash11enable_sm90INS1_16FlashAttnFwdSm90INS1_25CollectiveMainloopFwdSm90ILi2EN4cute5tupleIJNS5_1CILi1EEES8_S8_EEENS6_IJNS7_ILi128EEESA_SA_EEELi128ENS_10bfloat16_tEfNS_4arch4Sm90ELb0ELb1ELb1ELb1ELb1ELb1ELb0ELb1ELb1ELb1ELb0ELb0EEENS1_21CollectiveEpilogueFwdISB_S9_SC_SE_Li256ELb1ELb1ELb0ELb0EEENS1_36VarlenDynamicPersistentTileSchedulerILi128ELi128ELi256ELi128ELb0ELb1ELb1ELb1ELb0ELb1EEEEEEEEEvNT_6ParamsE)
        /*005c*/ 	.word	0x00000000


	//----- nvinfo : EIATTR_REGCOUNT
	.align		4
.L_26:
        /*0060*/ 	.byte	0x04, 0x2f
        /*0062*/ 	.short	(.L_28 - .L_27)
	.align		4
.L_27:
        /*0064*/ 	.word	index@(_ZN7cutlass13device_kernelIN5flash11enable_sm90INS1_16FlashAttnFwdSm90INS1_25CollectiveMainloopFwdSm90ILi2EN4cute5tupleIJNS5_1CILi1EEES8_S8_EEENS6_IJNS7_ILi128EEESA_SA_EEELi128ENS_10bfloat16_tEfNS_4arch4Sm90ELb0ELb1ELb1ELb1ELb1ELb0ELb0ELb1ELb1ELb1ELb0ELb0EEENS1_21CollectiveEpilogueFwdISB_S9_SC_SE_Li256ELb1ELb1ELb0ELb0EEENS1_36VarlenDynamicPersistentTileSchedulerILi128ELi128ELi256ELi128ELb0ELb1ELb1ELb1ELb0ELb1EEEEEEEEEvNT_6ParamsE)
        /*0068*/ 	.word	0x00000004


	//----- nvinfo : EIATTR_FRAME_SIZE
	.align		4
.L_28:
        /*006c*/ 	.byte	0x04, 0x11
        /*006e*/ 	.short	(.L_30 - .L_29)
	.align		4
.L_29:
        /*0070*/ 	.word	index@(_ZN7cutlass13device_kernelIN5flash11enable_sm90INS1_16FlashAttnFwdSm90INS1_25CollectiveMainloopFwdSm90ILi2EN4cute5tupleIJNS5_1CILi1EEES8_S8_EEENS6_IJNS7_ILi128EEESA_SA_EEELi128ENS_10bfloat16_tEfNS_4arch4Sm90ELb0ELb1ELb1ELb1ELb1ELb0ELb0ELb1ELb1ELb1ELb0ELb0EEENS1_21CollectiveEpilogueFwdISB_S9_SC_SE_Li256ELb1ELb1ELb0ELb0EEENS1_36VarlenDynamicPersistentTileSchedulerILi128ELi128ELi256ELi128ELb0ELb1ELb1ELb1ELb0ELb1EEEEEEEEEvNT_6ParamsE)
        /*0074*/ 	.word	0x00000000


	//----- nvinfo : EIATTR_REGCOUNT
	.align		4
.L_30:
        /*0078*/ 	.byte	0x04, 0x2f
        /*007a*/ 	.short	(.L_32 - .L_31)
	.align		4
.L_31:
        /*007c*/ 	.word	index@(_ZN7cutlass13device_kernelIN5flash11enable_sm90INS1_16FlashAttnFwdSm90INS1_25CollectiveMainloopFwdSm90ILi2EN4cute5tupleIJNS5_1CILi1EEES8_S8_EEENS6_IJNS7_ILi128EEESA_SA_EEELi128ENS_10bfloat16_tEfNS_4arch4Sm90ELb0ELb1ELb1ELb0ELb1ELb0ELb0ELb1ELb1ELb1ELb0ELb0EEENS1_21CollectiveEpilogueFwdISB_S9_SC_SE_Li256ELb0ELb1ELb0ELb0EEENS1_30DynamicPersistentTileSchedulerILi256ELi128ELb0ELb1ELb1EEEEEEEEEvNT_6ParamsE)
        /*0080*/ 	.word	0x00000004


	//----- nvinfo : EIATTR_FRAME_SIZE
	.align		4
.L_32:
        /*0084*/ 	.byte	0x04, 0x11
        /*0086*/ 	.short	(.L_34 - .L_33)
	.align		4
.L_33:
        /*0088*/ 	.word	index@(_ZN7cutlass13device_kernelIN5flash11enable_sm90INS1_16FlashAttnFwdSm90INS1_25CollectiveMainloopFwdSm90ILi2EN4cute5tupleIJNS5_1CILi1EEES8_S8_EEENS6_IJNS7_ILi128EEESA_SA_EEELi128ENS_10bfloat16_tEfNS_4arch4Sm90ELb0ELb1ELb1ELb0ELb1ELb0ELb0ELb1ELb1ELb1ELb0ELb0EEENS1_21CollectiveEpilogueFwdISB_S9_SC_SE_Li256ELb0ELb1ELb0ELb0EEENS1_30DynamicPersistentTileSchedulerILi256ELi128ELb0ELb1ELb1EEEEEEEEEvNT_6ParamsE)
        /*008c*/ 	.word	0x00000000


	//----- nvinfo : EIATTR_REGCOUNT
	.align		4
.L_34:
        /*0090*/ 	.byte	0x04, 0x2f
        /*0092*/ 	.short	(.L_36 - .L_35)
	.align		4
.L_35:
        /*0094*/ 	.word	index@(_ZN7cutlass13device_kernelIN5flash11enable_sm90INS1_16FlashAttnFwdSm90INS1_25CollectiveMainloopFwdSm90ILi2EN4cute5tupleIJNS5_1CILi1EEES8_S8_EEENS6_IJNS7_ILi128EEESA_SA_EEELi128ENS_10bfloat16_tEfNS_4arch4Sm90ELb0ELb0ELb1ELb1ELb1ELb1ELb0ELb1ELb1ELb1ELb0ELb0EEENS1_21CollectiveEpilogueFwdISB_S9_SC_SE_Li256ELb1ELb1ELb0ELb0EEENS1_36VarlenDynamicPersistentTileSchedulerILi128ELi128ELi256ELi128ELb0ELb1ELb1ELb0ELb1ELb1EEEEEEEEEvNT_6ParamsE)
        /*0098*/ 	.word	0x00000004


	//----- nvinfo : EIATTR_FRAME_SIZE
	.align		4
.L_36:
        /*009c*/ 	.byte	0x04, 0x11
        /*009e*/ 	.short	(.L_38 - .L_37)
	.align		4
.L_37:
        /*00a0*/ 	.word	index@(_ZN7cutlass13device_kernelIN5flash11enable_sm90INS1_16FlashAttnFwdSm90INS1_25CollectiveMainloopFwdSm90ILi2EN4cute5tupleIJNS5_1CILi1EEES8_S8_EEENS6_IJNS7_ILi128EEESA_SA_EEELi128ENS_10bfloat16_tEfNS_4arch4Sm90ELb0ELb0ELb1ELb1ELb1ELb1ELb0ELb1ELb1ELb1ELb0ELb0EEENS1_21CollectiveEpilogueFwdISB_S9_SC_SE_Li256ELb1ELb1ELb0ELb0EEENS1_36VarlenDynamicPersistentTileSchedulerILi128ELi128ELi256ELi128ELb0ELb1ELb1ELb0ELb1ELb1EEEEEEEEEvNT_6ParamsE)
        /*00a4*/ 	.word	0x00000000


	//----- nvinfo : EIATTR_REGCOUNT
	.align		4
.L_38:
        /*00a8*/ 	.byte	0x04, 0x2f
        /*00aa*/ 	.short	(.L_40 - .L_39)
	.align		4
.L_39:
        /*00ac*/ 	.word	index@(_ZN7cutlass13device_kernelIN5flash11enable_sm90INS1_16FlashAttnFwdSm90INS1_25CollectiveMainloopFwdSm90ILi2EN4cute5tupleIJNS5_1CILi1EEES8_S8_EEENS6_IJNS7_ILi128EEESA_SA_EEELi128ENS_10bfloat16_tEfNS_4arch4Sm90ELb0ELb0ELb1ELb1ELb1ELb0ELb0ELb1ELb1ELb1ELb0ELb0EEENS1_21CollectiveEpilogueFwdISB_S9_SC_SE_Li256ELb1ELb1ELb0ELb0EEENS1_36VarlenDynamicPersistentTileSchedulerILi128ELi128ELi256ELi128ELb0ELb1ELb1ELb0ELb1ELb1EEEEEEEEEvNT_6ParamsE)
        /*00b0*/ 	.word	0x00000004


	//----- nvinfo : EIATTR_FRAME_SIZE
	.align		4
.L_40:
        /*00b4*/ 	.byte	0x04, 0x11
        /*00b6*/ 	.short	(.L_42 - .L_41)
	.align		4
.L_41:
        /*00b8*/ 	.word	index@(_ZN7cutlass13device_kernelIN5flash11enable_sm90INS1_16FlashAttnFwdSm90INS1_25CollectiveMainloopFwdSm90ILi2EN4cute5tupleIJNS5_1CILi1EEES8_S8_EEENS6_IJNS7_ILi128EEESA_SA_EEELi128ENS_10bfloat16_tEfNS_4arch4Sm90ELb0ELb0ELb1ELb1ELb1ELb0ELb0ELb1ELb1ELb1ELb0ELb0EEENS1_21CollectiveEpilogueFwdISB_S9_SC_SE_Li256ELb1ELb1ELb0ELb0EEENS1_36VarlenDynamicPersistentTileSchedulerILi128ELi128ELi256ELi128ELb0ELb1ELb1ELb0ELb1ELb1EEEEEEEEEvNT_6ParamsE)
        /*00bc*/ 	.word	0x00000000


	//----- nvinfo : EIATTR_REGCOUNT
	.align		4
.L_42:
        /*00c0*/ 	.byte	0x04, 0x2f
        /*00c2*/ 	.short	(.L_44 - .L_43)
	.align		4
.L_43:
        /*00c4*/ 	.word	index@(_ZN7cutlass13device_kernelIN5flash11enable_sm90INS1_16FlashAttnFwdSm90INS1_25CollectiveMainloopFwdSm90ILi2EN4cute5tupleIJNS5_1CILi1EEES8_S8_EEENS6_IJNS7_ILi128EEESA_SA_EEELi128ENS_10bfloat16_tEfNS_4arch4Sm90ELb0ELb0ELb1ELb0ELb1ELb0ELb0ELb1ELb1ELb1ELb0ELb0EEENS1_21CollectiveEpilogueFwdISB_S9_SC_SE_Li256ELb0ELb1ELb0ELb0EEENS1_29StaticPersistentTileSchedulerILb0EEEEEEEEEvNT_6ParamsE)
        /*00c8*/ 	.word	0x00000004


	//----- nvinfo : EIATTR_FRAME_SIZE
	.align		4
.L_44:
        /*00cc*/ 	.byte	0x04, 0x11
        /*00ce*/ 	.short	(.L_46 - .L_45)
	.align		4
.L_45:
        /*00d0*/ 	.word	index@(_ZN7cutlass13device_kernelIN5flash11enable_sm90INS1_16FlashAttnFwdSm90INS1_25CollectiveMainloopFwdSm90ILi2EN4cute5tupleIJNS5_1CILi1EEES8_S8_EEENS6_IJNS7_ILi128EEESA_SA_EEELi128ENS_10bfloat16_tEfNS_4arch4Sm90ELb0ELb0ELb1ELb0ELb1ELb0ELb0ELb1ELb1ELb1ELb0ELb0EEENS1_21CollectiveEpilogueFwdISB_S9_SC_SE_Li256ELb0ELb1ELb0ELb0EEENS1_29StaticPersistentTileSchedulerILb0EEEEEEEEEvNT_6ParamsE)
        /*00d4*/ 	.word	0x00000000


	//----- nvinfo : EIATTR_MIN_STACK_SIZE
	.align		4
.L_46:
        /*00d8*/ 	.byte	0x04, 0x12
        /*00da*/ 	.short	(.L_48 - .L_47)
	.align		4
.L_47:
        /*00dc*/ 	.word	index@(_ZN7cutlass13device_kernelIN5flash11enable_sm90INS1_16FlashAttnFwdSm90INS1_25CollectiveMainloopFwdSm90ILi2EN4cute5tupleIJNS5_1CILi1EEES8_S8_EEENS6_IJNS7_ILi128EEESA_SA_EEELi128ENS_10bfloat16_tEfNS_4arch4Sm90ELb0ELb0ELb1ELb0ELb1ELb0ELb0ELb1ELb1ELb1ELb0ELb0EEENS1_21CollectiveEpilogueFwdISB_S9_SC_SE_Li256ELb0ELb1ELb0ELb0EEENS1_29StaticPersistentTileSchedulerILb0EEEEEEEEEvNT_6ParamsE)
        /*00e0*/ 	.word	0x00000000


	//----- nvinfo : EIATTR_MIN_STACK_SIZE
	.align		4
.L_48:
        /*00e4*/ 	.byte	0x04, 0x12
        /*00e6*/ 	.short	(.L_50 - .L_49)
	.align		4
.L_49:
        /*00e8*/ 	.word	index@(_ZN7cutlass13device_kernelIN5flash11enable_sm90INS1_16FlashAttnFwdSm90INS1_25CollectiveMainloopFwdSm90ILi2EN4cute5tupleIJNS5_1CILi1EEES8_S8_EEENS6_IJNS7_ILi128EEESA_SA_EEELi128ENS_10bfloat16_tEfNS_4arch4Sm90ELb0ELb0ELb1ELb1ELb1ELb0ELb0ELb1ELb1ELb1ELb0ELb0EEENS1_21CollectiveEpilogueFwdISB_S9_SC_SE_Li256ELb1ELb1ELb0ELb0EEENS1_36VarlenDynamicPersistentTileSchedulerILi128ELi128ELi256ELi128ELb0ELb1ELb1ELb0ELb1ELb1EEEEEEEEEvNT_6ParamsE)
        /*00ec*/ 	.word	0x00000000


	//----- nvinfo : EIATTR_MIN_STACK_SIZE
	.align		4
.L_50:
        /*00f0*/ 	.byte	0x04, 0x12
        /*00f2*/ 	.short	(.L_52 - .L_51)
	.align		4
.L_51:
        /*00f4*/ 	.word	index@(_ZN7cutlass13device_kernelIN5flash11enable_sm90INS1_16FlashAttnFwdSm90INS1_25CollectiveMainloopFwdSm90ILi2EN4cute5tupleIJNS5_1CILi1EEES8_S8_EEENS6_IJNS7_ILi128EEESA_SA_EEELi128ENS_10bfloat16_tEfNS_4arch4Sm90ELb0ELb0ELb1ELb1ELb1ELb1ELb0ELb1ELb1ELb1ELb0ELb0EEENS1_21CollectiveEpilogueFwdISB_S9_SC_SE_Li256ELb1ELb1ELb0ELb0EEENS1_36VarlenDynamicPersistentTileSchedulerILi128ELi128ELi256ELi128ELb0ELb1ELb1ELb0ELb1ELb1EEEEEEEEEvNT_6ParamsE)
        /*00f8*/ 	.word	0x00000000


	//----- nvinfo : EIATTR_MIN_STACK_SIZE
	.align		4
.L_52:
        /*00fc*/ 	.byte	0x04, 0x12
        /*00fe*/ 	.short	(.L_54 - .L_53)
	.align		4
.L_53:
        /*0100*/ 	.word	index@(_ZN7cutlass13device_kernelIN5flash11enable_sm90INS1_16FlashAttnFwdSm90INS1_25CollectiveMainloopFwdSm90ILi2EN4cute5tupleIJNS5_1CILi1EEES8_S8_EEENS6_IJNS7_ILi128EEESA_SA_EEELi128ENS_10bfloat16_tEfNS_4arch4Sm90ELb0ELb1ELb1ELb0ELb1ELb0ELb0ELb1ELb1ELb1ELb0ELb0EEENS1_21CollectiveEpilogueFwdISB_S9_SC_SE_Li256ELb0ELb1ELb0ELb0EEENS1_30DynamicPersistentTileSchedulerILi256ELi128ELb0ELb1ELb1EEEEEEEEEvNT_6ParamsE)
        /*0104*/ 	.word	0x00000000


	//----- nvinfo : EIATTR_MIN_STACK_SIZE
	.align		4
.L_54:
        /*0108*/ 	.byte	0x04, 0x12
        /*010a*/ 	.short	(.L_56 - .L_55)
	.align		4
.L_55:
        /*010c*/ 	.word	index@(_ZN7cutlass13device_kernelIN5flash11enable_sm90INS1_16FlashAttnFwdSm90INS1_25CollectiveMainloopFwdSm90ILi2EN4cute5tupleIJNS5_1CILi1EEES8_S8_EEENS6_IJNS7_ILi128EEESA_SA_EEELi128ENS_10bfloat16_tEfNS_4arch4Sm90ELb0ELb1ELb1ELb1ELb1ELb0ELb0ELb1ELb1ELb1ELb0ELb0EEENS1_21CollectiveEpilogueFwdISB_S9_SC_SE_Li256ELb1ELb1ELb0ELb0EEENS1_36VarlenDynamicPersistentTileSchedulerILi128ELi128ELi256ELi128ELb0ELb1ELb1ELb1ELb0ELb1EEEEEEEEEvNT_6ParamsE)
        /*0110*/ 	.word	0x00000000


	//----- nvinfo : EIATTR_MIN_STACK_SIZE
	.align		4
.L_56:
        /*0114*/ 	.byte	0x04, 0x12
        /*0116*/ 	.short	(.L_58 - .L_57)
	.align		4
.L_57:
        /*0118*/ 	.word	index@(_ZN7cutlass13device_kernelIN5flash11enable_sm90INS1_16FlashAttnFwdSm90INS1_25CollectiveMainloopFwdSm90ILi2EN4cute5tupleIJNS5_1CILi1EEES8_S8_EEENS6_IJNS7_ILi128EEESA_SA_EEELi128ENS_10bfloat16_tEfNS_4arch4Sm90ELb0ELb1ELb1ELb1ELb1ELb1ELb0ELb1ELb1ELb1ELb0ELb0EEENS1_21CollectiveEpilogueFwdISB_S9_SC_SE_Li256ELb1ELb1ELb0ELb0EEENS1_36VarlenDynamicPersistentTileSchedulerILi128ELi128ELi256ELi128ELb0ELb1ELb1ELb1ELb0ELb1EEEEEEEEEvNT_6ParamsE)
        /*011c*/ 	.word	0x00000000


	//----- nvinfo : EIATTR_MIN_STACK_SIZE
	.align		4
.L_58:
        /*0120*/ 	.byte	0x04, 0x12
        /*0122*/ 	.short	(.L_60 - .L_59)
	.align		4
.L_59:
        /*0124*/ 	.word	index@(_ZN7cutlass13device_kernelIN5flash11enable_sm90INS1_16FlashAttnFwdSm90INS1_25CollectiveMainloopFwdSm90ILi2EN4cute5tupleIJNS5_1CILi1EEES8_S8_EEENS6_IJNS7_ILi128EEESA_SA_EEELi128ENS_10bfloat16_tEfNS_4arch4Sm90ELb1ELb0ELb1ELb0ELb1ELb0ELb0ELb1ELb1ELb1ELb0ELb0EEENS1_21CollectiveEpilogueFwdISB_S9_SC_SE_Li256ELb0ELb1ELb0ELb0EEENS1_30DynamicPersistentTileSchedulerILi256ELi128ELb0ELb1ELb1EEEEEEEEEvNT_6ParamsE)
        /*0128*/ 	.word	0x00000000


	//----- nvinfo : EIATTR_MIN_STACK_SIZE
	.align		4
.L_60:
        /*012c*/ 	.byte	0x04, 0x12
        /*012e*/ 	.short	(.L_62 - .L_61)
	.align		4
.L_61:
        /*0130*/ 	.word	index@(_ZN7cutlass13device_kernelIN5flash11enable_sm90INS1_16FlashAttnFwdSm90INS1_25CollectiveMainloopFwdSm90ILi2EN4cute5tupleIJNS5_1CILi1EEES8_S8_EEENS6_IJNS7_ILi128EEESA_SA_EEELi128ENS_10bfloat16_tEfNS_4arch4Sm90ELb1ELb0ELb1ELb1ELb1ELb0ELb0ELb1ELb1ELb1ELb0ELb0EEENS1_21CollectiveEpilogueFwdISB_S9_SC_SE_Li256ELb1ELb1ELb0ELb0EEENS1_36VarlenDynamicPersistentTileSchedulerILi128ELi128ELi256ELi128ELb0ELb1ELb1ELb1ELb1ELb1EEEEEEEEEvNT_6ParamsE)
        /*0134*/ 	.word	0x00000000


	//----- nvinfo : EIATTR_MIN_STACK_SIZE
	.align		4
.L_62:
        /*0138*/ 	.byte	0x04, 0x12
        /*013a*/ 	.short	(.L_64 - .L_63)
	.align		4
.L_63:
        /*013c*/ 	.word	index@(_ZN7cutlass13device_kernelIN5flash11enable_sm90INS1_16FlashAttnFwdSm90INS1_25CollectiveMainloopFwdSm90ILi2EN4cute5tupleIJNS5_1CILi1EEES8_S8_EEENS6_IJNS7_ILi128EEESA_SA_EEELi128ENS_10bfloat16_tEfNS_4arch4Sm90ELb1ELb0ELb1ELb1ELb1ELb1ELb0ELb1ELb1ELb1ELb0ELb0EEENS1_21CollectiveEpilogueFwdISB_S9_SC_SE_Li256ELb1ELb1ELb0ELb0EEENS1_36VarlenDynamicPersistentTileSchedulerILi128ELi128ELi256ELi128ELb0ELb1ELb1ELb1ELb1ELb1EEEEEEEEEvNT_6ParamsE)
        /*0140*/ 	.word	0x00000000
.L_64:


//--------------------- .nv.compat                --------------------------
	.section	.nv.compat,"",@"SHT_CUDA_COMPAT_INFO"
	.align	4
        /*0000*/ 	.byte	0x02, 0x09, 0x01, 0x00, 0x02, 0x02, 0x01, 0x00, 0x02, 0x05, 0x05, 0x00, 0x03, 0x07, 0x01, 0x01
        /*0010*/ 	.byte	0x02, 0x03, 0x00, 0x00, 0x02, 0x06, 0x01, 0x00, 0x04, 0x0b, 0x08, 0x00, 0x00, 0x00, 0x00, 0x00
        /*0020*/ 	.byte	0x00, 0x00, 0x00, 0x00


//--------------------- .nv.info._ZN7cutlass13device_kernelIN5flash11enable_sm90INS1_16FlashAttnFwdSm90INS1_25CollectiveMainloopFwdSm90ILi2EN4cute5tupleIJNS5_1CILi1EEES8_S8_EEENS6_IJNS7_ILi128EEESA_SA_EEELi128ENS_10bfloat16_tEfNS_4arch4Sm90ELb0ELb0ELb1ELb0ELb1ELb0ELb0ELb1ELb1ELb1ELb0ELb0EEENS1_21CollectiveEpilogueFwdISB_S9_SC_SE_Li256ELb0ELb1ELb0ELb0EEENS1_29StaticPersistentTileSchedulerILb0EEEEEEEEEvNT_6ParamsE --------------------------
	.section	.nv.info._ZN7cutlass13device_kernelIN5flash11enable_sm90INS1_16FlashAttnFwdSm90INS1_25CollectiveMainloopFwdSm90ILi2EN4cute5tupleIJNS5_1CILi1EEES8_S8_EEENS6_IJNS7_ILi128EEESA_SA_EEELi128ENS_10bfloat16_tEfNS_4arch4Sm90ELb0ELb0ELb1ELb0ELb1ELb0ELb0ELb1ELb1ELb1ELb0ELb0EEENS1_21CollectiveEpilogueFwdISB_S9_SC_SE_Li256ELb0ELb1ELb0ELb0EEENS1_29StaticPersistentTileSchedulerILb0EEEEEEEEEvNT_6ParamsE,"",@"SHT_CUDA_INFO"
	.sectionflags	@""
	.align	4


	//----- nvinfo : EIATTR_CUDA_API_VERSION
	.align		4
        /*0000*/ 	.byte	0x04, 0x37
        /*0002*/ 	.short	(.L_66 - .L_65)
.L_65:
        /*0004*/ 	.word	0x00000082


	//----- nvinfo : EIATTR_KPARAM_INFO
	.align		4
.L_66:
        /*0008*/ 	.byte	0x04, 0x17
        /*000a*/ 	.short	(.L_68 - .L_67)
.L_67:
        /*000c*/ 	.word	0x00000000
        /*0010*/ 	.short	0x0000
        /*0012*/ 	.short	0x0000
        /*0014*/ 	.byte	0x00, 0xf0, 0x01, 0x28


	//----- nvinfo : EIATTR_SPARSE_MMA_MASK
	.align		4
.L_68:
        /*0018*/ 	.byte	0x03, 0x50
        /*001a*/ 	.short	0x0000


	//----- nvinfo : EIATTR_MAXREG_COUNT
	.align		4
        /*001c*/ 	.byte	0x03, 0x1b
        /*001e*/ 	.short	0x00a8


	//----- nvinfo : EIATTR_MERCURY_ISA_VERSION
	.align		4
        /*0020*/ 	.byte	0x03, 0x5f
        /*0022*/ 	.short	0x0101


	//----- nvinfo : EIATTR_VRC_CTA_INIT_COUNT
	.align		4
        /*0024*/ 	.byte	0x02, 0x4a
	.zero		1
	.zero		1


	//----- nvinfo : EIATTR_EXIT_INSTR_OFFSETS
	.align		4
        /*0028*/ 	.byte	0x04, 0x1c
        /*002a*/ 	.short	(.L_70 - .L_69)


	//   ....[0]....
.L_69:
        /*002c*/ 	.word	0x00000010


	//----- nvinfo : EIATTR_MAX_THREADS
	.align		4
.L_70:
        /*0030*/ 	.byte	0x04, 0x05
        /*0032*/ 	.short	(.L_72 - .L_71)
.L_71:
        /*0034*/ 	.word	0x00000180
        /*0038*/ 	.word	0x00000001
        /*003c*/ 	.word	0x00000001


	//----- nvinfo : EIATTR_CBANK_PARAM_SIZE
	.align		4
.L_72:
        /*0040*/ 	.byte	0x03, 0x19
        /*0042*/ 	.short	0x0a00


	//----- nvinfo : EIATTR_PARAM_CBANK
	.align		4
        /*0044*/ 	.byte	0x04, 0x0a
        /*0046*/ 	.short	(.L_74 - .L_73)
	.align		4
.L_73:
        /*0048*/ 	.word	index@(.nv.constant0._ZN7cutlass13device_kernelIN5flash11enable_sm90INS1_16FlashAttnFwdSm90INS1_25CollectiveMainloopFwdSm90ILi2EN4cute5tupleIJNS5_1CILi1EEES8_S8_EEENS6_IJNS7_ILi128EEESA_SA_EEELi128ENS_10bfloat16_tEfNS_4arch4Sm90ELb0ELb0ELb1ELb0ELb1ELb0ELb0ELb1ELb1ELb1ELb0ELb0EEENS1_21CollectiveEpilogueFwdISB_S9_SC_SE_Li256ELb0ELb1ELb0ELb0EEENS1_29StaticPersistentTileSchedulerILb0EEEEEEEEEvNT_6ParamsE)
        /*004c*/ 	.short	0x0380
        /*004e*/ 	.short	0x0a00


	//----- nvinfo : EIATTR_SW_WAR
	.align		4
.L_74:
        /*0050*/ 	.byte	0x04, 0x36
        /*0052*/ 	.short	(.L_76 - .L_75)
.L_75:
        /*0054*/ 	.word	0x00000008
.L_76:


//--------------------- .nv.info._ZN7cutlass13device_kernelIN5flash11enable_sm90INS1_16FlashAttnFwdSm90INS1_25CollectiveMainloopFwdSm90ILi2EN4cute5tupleIJNS5_1CILi1EEES8_S8_EEENS6_IJNS7_ILi128EEESA_SA_EEELi128ENS_10bfloat16_tEfNS_4arch4Sm90ELb0ELb0ELb1ELb1ELb1ELb0ELb0ELb1ELb1ELb1ELb0ELb0EEENS1_21CollectiveEpilogueFwdISB_S9_SC_SE_Li256ELb1ELb1ELb0ELb0EEENS1_36VarlenDynamicPersistentTileSchedulerILi128ELi128ELi256ELi128ELb0ELb1ELb1ELb0ELb1ELb1EEEEEEEEEvNT_6ParamsE --------------------------
	.section	.nv.info._ZN7cutlass13device_kernelIN5flash11enable_sm90INS1_16FlashAttnFwdSm90INS1_25CollectiveMainloopFwdSm90ILi2EN4cute5tupleIJNS5_1CILi1EEES8_S8_EEENS6_IJNS7_ILi128EEESA_SA_EEELi128ENS_10bfloat16_tEfNS_4arch4Sm90ELb0ELb0ELb1ELb1ELb1ELb0ELb0ELb1ELb1ELb1ELb0ELb0EEENS1_21CollectiveEpilogueFwdISB_S9_SC_SE_Li256ELb1ELb1ELb0ELb0EEENS1_36VarlenDynamicPersistentTileSchedulerILi128ELi128ELi256ELi128ELb0ELb1ELb1ELb0ELb1ELb1EEEEEEEEEvNT_6ParamsE,"",@"SHT_CUDA_INFO"
	.sectionflags	@""
	.align	4


	//----- nvinfo : EIATTR_CUDA_API_VERSION
	.align		4
        /*0000*/ 	.byte	0x04, 0x37
        /*0002*/ 	.short	(.L_78 - .L_77)
.L_77:
        /*0004*/ 	.word	0x00000082


	//----- nvinfo : EIATTR_KPARAM_INFO
	.align		4
.L_78:
        /*0008*/ 	.byte	0x04, 0x17
        /*000a*/ 	.short	(.L_80 - .L_79)
.L_79:
        /*000c*/ 	.word	0x00000000
        /*0010*/ 	.short	0x0000
        /*0012*/ 	.short	0x0000
        /*0014*/ 	.byte	0x00, 0xf0, 0x01, 0x2a


	//----- nvinfo : EIATTR_SPARSE_MMA_MASK
	.align		4
.L_80:
        /*0018*/ 	.byte	0x03, 0x50
        /*001a*/ 	.short	0x0000


	//----- nvinfo : EIATTR_MAXREG_COUNT
	.align		4
        /*001c*/ 	.byte	0x03, 0x1b
        /*001e*/ 	.short	0x00a8


	//----- nvinfo : EIATTR_MERCURY_ISA_VERSION
	.align		4
        /*0020*/ 	.byte	0x03, 0x5f
        /*0022*/ 	.short	0x0101


	//----- nvinfo : EIATTR_VRC_CTA_INIT_COUNT
	.align		4
        /*0024*/ 	.byte	0x02, 0x4a
	.zero		1
	.zero		1


	//----- nvinfo : EIATTR_EXIT_INSTR_OFFSETS
	.align		4
        /*0028*/ 	.byte	0x04, 0x1c
        /*002a*/ 	.short	(.L_82 - .L_81)


	//   ....[0]....
.L_81:
        /*002c*/ 	.word	0x00000010


	//----- nvinfo : EIATTR_MAX_THREADS
	.align		4
.L_82:
        /*0030*/ 	.byte	0x04, 0x05
        /*0032*/ 	.short	(.L_84 - .L_83)
.L_83:
        /*0034*/ 	.word	0x00000180
        /*0038*/ 	.word	0x00000001
        /*003c*/ 	.word	0x00000001


	//----- nvinfo : EIATTR_CBANK_PARAM_SIZE
	.align		4
.L_84:
        /*0040*/ 	.byte	0x03, 0x19
        /*0042*/ 	.short	0x0a80


	//----- nvinfo : EIATTR_PARAM_CBANK
	.align		4
        /*0044*/ 	.byte	0x04, 0x0a
        /*0046*/ 	.short	(.L_86 - .L_85)
	.align		4
.L_85:
        /*0048*/ 	.word	index@(.nv.constant0._ZN7cutlass13device_kernelIN5flash11enable_sm90INS1_16FlashAttnFwdSm90INS1_25CollectiveMainloopFwdSm90ILi2EN4cute5tupleIJNS5_1CILi1EEES8_S8_EEENS6_IJNS7_ILi128EEESA_SA_EEELi128ENS_10bfloat16_tEfNS_4arch4Sm90ELb0ELb0ELb1ELb1ELb1ELb0ELb0ELb1ELb1ELb1ELb0ELb0EEENS1_21CollectiveEpilogueFwdISB_S9_SC_SE_Li256ELb1ELb1ELb0ELb0EEENS1_36VarlenDynamicPersistentTileSchedulerILi128ELi128ELi256ELi128ELb0ELb1ELb1ELb0ELb1ELb1EEEEEEEEEvNT_6ParamsE)
        /*004c*/ 	.short	0x0380
        /*004e*/ 	.short	0x0a80


	//----- nvinfo : EIATTR_SW_WAR
	.align		4
.L_86:
        /*0050*/ 	.byte	0x04, 0x36
        /*0052*/ 	.short	(.L_88 - .L_87)
.L_87:
        /*0054*/ 	.word	0x00000008
.L_88:


//--------------------- .nv.info._ZN7cutlass13device_kernelIN5flash11enable_sm90INS1_16FlashAttnFwdSm90INS1_25CollectiveMainloopFwdSm90ILi2EN4cute5tupleIJNS5_1CILi1EEES8_S8_EEENS6_IJNS7_ILi128EEESA_SA_EEELi128ENS_10bfloat16_tEfNS_4arch4Sm90ELb0ELb0ELb1ELb1ELb1ELb1ELb0ELb1ELb1ELb1ELb0ELb0EEENS1_21CollectiveEpilogueFwdISB_S9_SC_SE_Li256ELb1ELb1ELb0ELb0EEENS1_36VarlenDynamicPersistentTileSchedulerILi128ELi128ELi256ELi128ELb0ELb1ELb1ELb0ELb1ELb1EEEEEEEEEvNT_6ParamsE --------------------------
	.section	.nv.info._ZN7cutlass13device_kernelIN5flash11enable_sm90INS1_16FlashAttnFwdSm90INS1_25CollectiveMainloopFwdSm90ILi2EN4cute5tupleIJNS5_1CILi1EEES8_S8_EEENS6_IJNS7_ILi128EEESA_SA_EEELi128ENS_10bfloat16_tEfNS_4arch4Sm90ELb0ELb0ELb1ELb1ELb1ELb1ELb0ELb1ELb1ELb1ELb0ELb0EEENS1_21CollectiveEpilogueFwdISB_S9_SC_SE_Li256ELb1ELb1ELb0ELb0EEENS1_36VarlenDynamicPersistentTileSchedulerILi128ELi128ELi256ELi128ELb0ELb1ELb1ELb0ELb1ELb1EEEEEEEEEvNT_6ParamsE,"",@"SHT_CUDA_INFO"
	.sectionflags	@""
	.align	4


	//----- nvinfo : EIATTR_CUDA_API_VERSION
	.align		4
        /*0000*/ 	.byte	0x04, 0x37
        /*0002*/ 	.short	(.L_90 - .L_89)
.L_89:
        /*0004*/ 	.word	0x00000082


	//----- nvinfo : EIATTR_KPARAM_INFO
	.align		4
.L_90:
        /*0008*/ 	.byte	0x04, 0x17
        /*000a*/ 	.short	(.L_92 - .L_91)
.L_91:
        /*000c*/ 	.word	0x00000000
        /*0010*/ 	.short	0x0000
        /*0012*/ 	.short	0x0000
        /*0014*/ 	.byte	0x00, 0xf0, 0x01, 0x2a


	//----- nvinfo : EIATTR_SPARSE_MMA_MASK
	.align		4
.L_92:
        /*0018*/ 	.byte	0x03, 0x50
        /*001a*/ 	.short	0x0000


	//----- nvinfo : EIATTR_MAXREG_COUNT
	.align		4
        /*001c*/ 	.byte	0x03, 0x1b
        /*001e*/ 	.short	0x00a8


	//----- nvinfo : EIATTR_MERCURY_ISA_VERSION
	.align		4
        /*0020*/ 	.byte	0x03, 0x5f
        /*0022*/ 	.short	0x0101


	//----- nvinfo : EIATTR_VRC_CTA_INIT_COUNT
	.align		4
        /*0024*/ 	.byte	0x02, 0x4a
	.zero		1
	.zero		1


	//----- nvinfo : EIATTR_EXIT_INSTR_OFFSETS
	.align		4
        /*0028*/ 	.byte	0x04, 0x1c
        /*002a*/ 	.short	(.L_94 - .L_93)


	//   ....[0]....
.L_93:
        /*002c*/ 	.word	0x00000010


	//----- nvinfo : EIATTR_MAX_THREADS
	.align		4
.L_94:
        /*0030*/ 	.byte	0x04, 0x05
        /*0032*/ 	.short	(.L_96 - .L_95)
.L_95:
        /*0034*/ 	.word	0x00000180
        /*0038*/ 	.word	0x00000001
        /*003c*/ 	.word	0x00000001


	//----- nvinfo : EIATTR_CBANK_PARAM_SIZE
	.align		4
.L_96:
        /*0040*/ 	.byte	0x03, 0x19
        /*0042*/ 	.short	0x0a80


	//----- nvinfo : EIATTR_PARAM_CBANK
	.align		4
        /*0044*/ 	.byte	0x04, 0x0a
        /*0046*/ 	.short	(.L_98 - .L_97)
	.align		4
.L_97:
        /*0048*/ 	.word	index@(.nv.constant0._ZN7cutlass13device_kernelIN5flash11enable_sm90INS1_16FlashAttnFwdSm90INS1_25CollectiveMainloopFwdSm90ILi2EN4cute5tupleIJNS5_1CILi1EEES8_S8_EEENS6_IJNS7_ILi128EEESA_SA_EEELi128ENS_10bfloat16_tEfNS_4arch4Sm90ELb0ELb0ELb1ELb1ELb1ELb1ELb0ELb1ELb1ELb1ELb0ELb0EEENS1_21CollectiveEpilogueFwdISB_S9_SC_SE_Li256ELb1ELb1ELb0ELb0EEENS1_36VarlenDynamicPersistentTileSchedulerILi128ELi128ELi256ELi128ELb0ELb1ELb1ELb0ELb1ELb1EEEEEEEEEvNT_6ParamsE)
        /*004c*/ 	.short	0x0380
        /*004e*/ 	.short	0x0a80


	//----- nvinfo : EIATTR_SW_WAR
	.align		4
.L_98:
        /*0050*/ 	.byte	0x04, 0x36
        /*0052*/ 	.short	(.L_100 - .L_99)
.L_99:
        /*0054*/ 	.word	0x00000008
.L_100:


//--------------------- .nv.info._ZN7cutlass13device_kernelIN5flash11enable_sm90INS1_16FlashAttnFwdSm90INS1_25CollectiveMainloopFwdSm90ILi2EN4cute5tupleIJNS5_1CILi1EEES8_S8_EEENS6_IJNS7_ILi128EEESA_SA_EEELi128ENS_10bfloat16_tEfNS_4arch4Sm90ELb0ELb1ELb1ELb0ELb1ELb0ELb0ELb1ELb1ELb1ELb0ELb0EEENS1_21CollectiveEpilogueFwdISB_S9_SC_SE_Li256ELb0ELb1ELb0ELb0EEENS1_30DynamicPersistentTileSchedulerILi256ELi128ELb0ELb1ELb1EEEEEEEEEvNT_6ParamsE --------------------------
	.section	.nv.info._ZN7cutlass13device_kernelIN5flash11enable_sm90INS1_16FlashAttnFwdSm90INS1_25CollectiveMainloopFwdSm90ILi2EN4cute5tupleIJNS5_1CILi1EEES8_S8_EEENS6_IJNS7_ILi128EEESA_SA_EEELi128ENS_10bfloat16_tEfNS_4arch4Sm90ELb0ELb1ELb1ELb0ELb1ELb0ELb0ELb1ELb1ELb1ELb0ELb0EEENS1_21CollectiveEpilogueFwdISB_S9_SC_SE_Li256ELb0ELb1ELb0ELb0EEENS1_30DynamicPersistentTileSchedulerILi256ELi128ELb0ELb1ELb1EEEEEEEEEvNT_6ParamsE,"",@"SHT_CUDA_INFO"
	.sectionflags	@""
	.align	4


	//----- nvinfo : EIATTR_CUDA_API_VERSION
	.align		4
        /*0000*/ 	.byte	0x04, 0x37
        /*0002*/ 	.short	(.L_102 - .L_101)
.L_101:
        /*0004*/ 	.word	0x00000082


	//----- nvinfo : EIATTR_KPARAM_INFO
	.align		4
.L_102:
        /*0008*/ 	.byte	0x04, 0x17
        /*000a*/ 	.short	(.L_104 - .L_103)
.L_103:
        /*000c*/ 	.word	0x00000000
        /*0010*/ 	.short	0x0000
        /*0012*/ 	.short	0x0000
        /*0014*/ 	.byte	0x00, 0xf0, 0x01, 0x2a


	//----- nvinfo : EIATTR_SPARSE_MMA_MASK
	.align		4
.L_104:
        /*0018*/ 	.byte	0x03, 0x50
        /*001a*/ 	.short	0x0000


	//----- nvinfo : EIATTR_MAXREG_COUNT
	.align		4
        /*001c*/ 	.byte	0x03, 0x1b
        /*001e*/ 	.short	0x00a8


	//----- nvinfo : EIATTR_MERCURY_ISA_VERSION
	.align		4
        /*0020*/ 	.byte	0x03, 0x5f
        /*0022*/ 	.short	0x0101


	//----- nvinfo : EIATTR_VRC_CTA_INIT_COUNT
	.align		4
        /*0024*/ 	.byte	0x02, 0x4a
	.zero		1
	.zero		1


	//----- nvinfo : EIATTR_EXIT_INSTR_OFFSETS
	.align		4
        /*0028*/ 	.byte	0x04, 0x1c
        /*002a*/ 	.short	(.L_106 - .L_105)


	//   ....[0]....
.L_105:
        /*002c*/ 	.word	0x00000010


	//----- nvinfo : EIATTR_MAX_THREADS
	.align		4
.L_106:
        /*0030*/ 	.byte	0x04, 0x05
        /*0032*/ 	.short	(.L_108 - .L_107)
.L_107:
        /*0034*/ 	.word	0x00000180
        /*0038*/ 	.word	0x00000001
        /*003c*/ 	.word	0x00000001


	//----- nvinfo : EIATTR_CBANK_PARAM_SIZE
	.align		4
.L_108:
        /*0040*/ 	.byte	0x03, 0x19
        /*0042*/ 	.short	0x0a80


	//----- nvinfo : EIATTR_PARAM_CBANK
	.align		4
        /*0044*/ 	.byte	0x04, 0x0a
        /*0046*/ 	.short	(.L_110 - .L_109)
	.align		4
.L_109:
        /*0048*/ 	.word	index@(.nv.constant0._ZN7cutlass13device_kernelIN5flash11enable_sm90INS1_16FlashAttnFwdSm90INS1_25CollectiveMainloopFwdSm90ILi2EN4cute5tupleIJNS5_1CILi1EEES8_S8_EEENS6_IJNS7_ILi128EEESA_SA_EEELi128ENS_10bfloat16_tEfNS_4arch4Sm90ELb0ELb1ELb1ELb0ELb1ELb0ELb0ELb1ELb1ELb1ELb0ELb0EEENS1_21CollectiveEpilogueFwdISB_S9_SC_SE_Li256ELb0ELb1ELb0ELb0EEENS1_30DynamicPersistentTileSchedulerILi256ELi128ELb0ELb1ELb1EEEEEEEEEvNT_6ParamsE)
        /*004c*/ 	.short	0x0380
        /*004e*/ 	.short	0x0a80


	//----- nvinfo : EIATTR_SW_WAR
	.align		4
.L_110:
        /*0050*/ 	.byte	0x04, 0x36
        /*0052*/ 	.short	(.L_112 - .L_111)
.L_111:
        /*0054*/ 	.word	0x00000008
.L_112:


//--------------------- .nv.info._ZN7cutlass13device_kernelIN5flash11enable_sm90INS1_16FlashAttnFwdSm90INS1_25CollectiveMainloopFwdSm90ILi2EN4cute5tupleIJNS5_1CILi1EEES8_S8_EEENS6_IJNS7_ILi128EEESA_SA_EEELi128ENS_10bfloat16_tEfNS_4arch4Sm90ELb0ELb1ELb1ELb1ELb1ELb0ELb0ELb1ELb1ELb1ELb0ELb0EEENS1_21CollectiveEpilogueFwdISB_S9_SC_SE_Li256ELb1ELb1ELb0ELb0EEENS1_36VarlenDynamicPersistentTileSchedulerILi128ELi128ELi256ELi128ELb0ELb1ELb1ELb1ELb0ELb1EEEEEEEEEvNT_6ParamsE --------------------------
	.section	.nv.info._ZN7cutlass13device_kernelIN5flash11enable_sm90INS1_16FlashAttnFwdSm90INS1_25CollectiveMainloopFwdSm90ILi2EN4cute5tupleIJNS5_1CILi1EEES8_S8_EEENS6_IJNS7_ILi128EEESA_SA_EEELi128ENS_10bfloat16_tEfNS_4arch4Sm90ELb0ELb1ELb1ELb1ELb1ELb0ELb0ELb1ELb1ELb1ELb0ELb0EEENS1_21CollectiveEpilogueFwdISB_S9_SC_SE_Li256ELb1ELb1ELb0ELb0EEENS1_36VarlenDynamicPersistentTileSchedulerILi128ELi128ELi256ELi128ELb0ELb1ELb1ELb1ELb0ELb1EEEEEEEEEvNT_6ParamsE,"",@"SHT_CUDA_INFO"
	.sectionflags	@""
	.align	4


	//----- nvinfo : EIATTR_CUDA_API_VERSION
	.align		4
        /*0000*/ 	.byte	0x04, 0x37
        /*0002*/ 	.short	(.L_114 - .L_113)
.L_113:
        /*0004*/ 	.word	0x00000082


	//----- nvinfo : EIATTR_KPARAM_INFO
	.align		4
.L_114:
        /*0008*/ 	.byte	0x04, 0x17
        /*000a*/ 	.short	(.L_116 - .L_115)
.L_115:
        /*000c*/ 	.word	0x00000000
        /*0010*/ 	.short	0x0000
        /*0012*/ 	.short	0x0000
        /*0014*/ 	.byte	0x00, 0xf0, 0x01, 0x2a


	//----- nvinfo : EIATTR_SPARSE_MMA_MASK
	.align		4
.L_116:
        /*0018*/ 	.byte	0x03, 0x50
        /*001a*/ 	.short	0x0000


	//----- nvinfo : EIATTR_MAXREG_COUNT
	.align		4
        /*001c*/ 	.byte	0x03, 0x1b
        /*001e*/ 	.short	0x00a8


	//----- nvinfo : EIATTR_MERCURY_ISA_VERSION
	.align		4
        /*0020*/ 	.byte	0x03, 0x5f
        /*0022*/ 	.short	0x0101


	//----- nvinfo : EIATTR_VRC_CTA_INIT_COUNT
	.align		4
        /*0024*/ 	.byte	0x02, 0x4a
	.zero		1
	.zero		1


	//----- nvinfo : EIATTR_EXIT_INSTR_OFFSETS
	.align		4
        /*0028*/ 	.byte	0x04, 0x1c
        /*002a*/ 	.short	(.L_118 - .L_117)


	//   ....[0]....
.L_117:
        /*002c*/ 	.word	0x00000010


	//----- nvinfo : EIATTR_MAX_THREADS
	.align		4
.L_118:
        /*0030*/ 	.byte	0x04, 0x05
        /*0032*/ 	.short	(.L_120 - .L_119)
.L_119:
        /*0034*/ 	.word	0x00000180
        /*0038*/ 	.word	0x00000001
        /*003c*/ 	.word	0x00000001


	//----- nvinfo : EIATTR_CBANK_PARAM_SIZE
	.align		4
.L_120:
        /*0040*/ 	.byte	0x03, 0x19
        /*0042*/ 	.short	0x0a80


	//----- nvinfo : EIATTR_PARAM_CBANK
	.align		4
        /*0044*/ 	.byte	0x04, 0x0a
        /*0046*/ 	.short	(.L_122 - .L_121)
	.align		4
.L_121:
        /*0048*/ 	.word	index@(.nv.constant0._ZN7cutlass13device_kernelIN5flash11enable_sm90INS1_16FlashAttnFwdSm90INS1_25CollectiveMainloopFwdSm90ILi2EN4cute5tupleIJNS5_1CILi1EEES8_S8_EEENS6_IJNS7_ILi128EEESA_SA_EEELi128ENS_10bfloat16_tEfNS_4arch4Sm90ELb0ELb1ELb1ELb1ELb1ELb0ELb0ELb1ELb1ELb1ELb0ELb0EEENS1_21CollectiveEpilogueFwdISB_S9_SC_SE_Li256ELb1ELb1ELb0ELb0EEENS1_36VarlenDynamicPersistentTileSchedulerILi128ELi128ELi256ELi128ELb0ELb1ELb1ELb1ELb0ELb1EEEEEEEEEvNT_6ParamsE)
        /*004c*/ 	.short	0x0380
        /*004e*/ 	.short	0x0a80


	//----- nvinfo : EIATTR_SW_WAR
	.align		4
.L_122:
        /*0050*/ 	.byte	0x04, 0x36
        /*0052*/ 	.short	(.L_124 - .L_123)
.L_123:
        /*0054*/ 	.word	0x00000008
.L_124:


//--------------------- .nv.info._ZN7cutlass13device_kernelIN5flash11enable_sm90INS1_16FlashAttnFwdSm90INS1_25CollectiveMainloopFwdSm90ILi2EN4cute5tupleIJNS5_1CILi1EEES8_S8_EEENS6_IJNS7_ILi128EEESA_SA_EEELi128ENS_10bfloat16_tEfNS_4arch4Sm90ELb0ELb1ELb1ELb1ELb1ELb1ELb0ELb1ELb1ELb1ELb0ELb0EEENS1_21CollectiveEpilogueFwdISB_S9_SC_SE_Li256ELb1ELb1ELb0ELb0EEENS1_36VarlenDynamicPersistentTileSchedulerILi128ELi128ELi256ELi128ELb0ELb1ELb1ELb1ELb0ELb1EEEEEEEEEvNT_6ParamsE --------------------------
	.section	.nv.info._ZN7cutlass13device_kernelIN5flash11enable_sm90INS1_16FlashAttnFwdSm90INS1_25CollectiveMainloopFwdSm90ILi2EN4cute5tupleIJNS5_1CILi1EEES8_S8_EEENS6_IJNS7_ILi128EEESA_SA_EEELi128ENS_10bfloat16_tEfNS_4arch4Sm90ELb0ELb1ELb1ELb1ELb1ELb1ELb0ELb1ELb1ELb1ELb0ELb0EEENS1_21CollectiveEpilogueFwdISB_S9_SC_SE_Li256ELb1ELb1ELb0ELb0EEENS1_36VarlenDynamicPersistentTileSchedulerILi128ELi128ELi256ELi128ELb0ELb1ELb1ELb1ELb0ELb1EEEEEEEEEvNT_6ParamsE,"",@"SHT_CUDA_INFO"
	.sectionflags	@""
	.align	4


	//----- nvinfo : EIATTR_CUDA_API_VERSION
	.align		4
        /*0000*/ 	.byte	0x04, 0x37
        /*0002*/ 	.short	(.L_126 - .L_125)
.L_125:
        /*0004*/ 	.word	0x00000082


	//----- nvinfo : EIATTR_KPARAM_INFO
	.align		4
.L_126:
        /*0008*/ 	.byte	0x04, 0x17
        /*000a*/ 	.short	(.L_128 - .L_127)
.L_127:
        /*000c*/ 	.word	0x00000000
        /*0010*/ 	.short	0x0000
        /*0012*/ 	.short	0x0000
        /*0014*/ 	.byte	0x00, 0xf0, 0x01, 0x2a


	//----- nvinfo : EIATTR_SPARSE_MMA_MASK
	.align		4
.L_128:
        /*0018*/ 	.byte	0x03, 0x50
        /*001a*/ 	.short	0x0000


	//----- nvinfo : EIATTR_MAXREG_COUNT
	.align		4
        /*001c*/ 	.byte	0x03, 0x1b
        /*001e*/ 	.short	0x00a8


	//----- nvinfo : EIATTR_MERCURY_ISA_VERSION
	.align		4
        /*0020*/ 	.byte	0x03, 0x5f
        /*0022*/ 	.short	0x0101


	//----- nvinfo : EIATTR_VRC_CTA_INIT_COUNT
	.align		4
        /*0024*/ 	.byte	0x02, 0x4a
	.zero		1
	.zero		1


	//----- nvinfo : EIATTR_EXIT_INSTR_OFFSETS
	.align		4
        /*0028*/ 	.byte	0x04, 0x1c
        /*002a*/ 	.short	(.L_130 - .L_129)


	//   ....[0]....
.L_129:
        /*002c*/ 	.word	0x00000010


	//----- nvinfo : EIATTR_MAX_THREADS
	.align		4
.L_130:
        /*0030*/ 	.byte	0x04, 0x05
        /*0032*/ 	.short	(.L_132 - .L_131)
.L_131:
        /*0034*/ 	.word	0x00000180
        /*0038*/ 	.word	0x00000001
        /*003c*/ 	.word	0x00000001


	//----- nvinfo : EIATTR_CBANK_PARAM_SIZE
	.align		4
.L_132:
        /*0040*/ 	.byte	0x03, 0x19
        /*0042*/ 	.short	0x0a80


	//----- nvinfo : EIATTR_PARAM_CBANK
	.align		4
        /*0044*/ 	.byte	0x04, 0x0a
        /*0046*/ 	.short	(.L_134 - .L_133)
	.align		4
.L_133:
        /*0048*/ 	.word	index@(.nv.constant0._ZN7cutlass13device_kernelIN5flash11enable_sm90INS1_16FlashAttnFwdSm90INS1_25CollectiveMainloopFwdSm90ILi2EN4cute5tupleIJNS5_1CILi1EEES8_S8_EEENS6_IJNS7_ILi128EEESA_SA_EEELi128ENS_10bfloat16_tEfNS_4arch4Sm90ELb0ELb1ELb1ELb1ELb1ELb1ELb0ELb1ELb1ELb1ELb0ELb0EEENS1_21CollectiveEpilogueFwdISB_S9_SC_SE_Li256ELb1ELb1ELb0ELb0EEENS1_36VarlenDynamicPersistentTileSchedulerILi128ELi128ELi256ELi128ELb0ELb1ELb1ELb1ELb0ELb1EEEEEEEEEvNT_6ParamsE)
        /*004c*/ 	.short	0x0380
        /*004e*/ 	.short	0x0a80


	//----- nvinfo : EIATTR_SW_WAR
	.align		4
.L_134:
        /*0050*/ 	.byte	0x04, 0x36
        /*0052*/ 	.short	(.L_136 - .L_135)
.L_135:
        /*0054*/ 	.word	0x00000008
.L_136:


//--------------------- .nv.info._ZN7cutlass13device_kernelIN5flash11enable_sm90INS1_16FlashAttnFwdSm90INS1_25CollectiveMainloopFwdSm90ILi2EN4cute5tupleIJNS5_1CILi1EEES8_S8_EEENS6_IJNS7_ILi128EEESA_SA_EEELi128ENS_10bfloat16_tEfNS_4arch4Sm90ELb1ELb0ELb1ELb0ELb1ELb0ELb0ELb1ELb1ELb1ELb0ELb0EEENS1_21CollectiveEpilogueFwdISB_S9_SC_SE_Li256ELb0ELb1ELb0ELb0EEENS1_30DynamicPersistentTileSchedulerILi256ELi128ELb0ELb1ELb1EEEEEEEEEvNT_6ParamsE --------------------------
	.section	.nv.info._ZN7cutlass13device_kernelIN5flash11enable_sm90INS1_16FlashAttnFwdSm90INS1_25CollectiveMainloopFwdSm90ILi2EN4cute5tupleIJNS5_1CILi1EEES8_S8_EEENS6_IJNS7_ILi128EEESA_SA_EEELi128ENS_10bfloat16_tEfNS_4arch4Sm90ELb1ELb0ELb1ELb0ELb1ELb0ELb0ELb1ELb1ELb1ELb0ELb0EEENS1_21CollectiveEpilogueFwdISB_S9_SC_SE_Li256ELb0ELb1ELb0ELb0EEENS1_30DynamicPersistentTileSchedulerILi256ELi128ELb0ELb1ELb1EEEEEEEEEvNT_6ParamsE,"",@"SHT_CUDA_INFO"
	.sectionflags	@""
	.align	4


	//----- nvinfo : EIATTR_CUDA_API_VERSION
	.align		4
        /*0000*/ 	.byte	0x04, 0x37
        /*0002*/ 	.short	(.L_138 - .L_137)
.L_137:
        /*0004*/ 	.word	0x00000082


	//----- nvinfo : EIATTR_KPARAM_INFO
	.align		4
.L_138:
        /*0008*/ 	.byte	0x04, 0x17
        /*000a*/ 	.short	(.L_140 - .L_139)
.L_139:
        /*000c*/ 	.word	0x00000000
        /*0010*/ 	.short	0x0000
        /*0012*/ 	.short	0x0000
        /*0014*/ 	.byte	0x00, 0xf0, 0x01, 0x2a


	//----- nvinfo : EIATTR_SPARSE_MMA_MASK
	.align		4
.L_140:
        /*0018*/ 	.byte	0x03, 0x50
        /*001a*/ 	.short	0x0000


	//----- nvinfo : EIATTR_MAXREG_COUNT
	.align		4
        /*001c*/ 	.byte	0x03, 0x1b
        /*001e*/ 	.short	0x00a8


	//----- nvinfo : EIATTR_MERCURY_ISA_VERSION
	.align		4
        /*0020*/ 	.byte	0x03, 0x5f
        /*0022*/ 	.short	0x0101


	//----- nvinfo : EIATTR_VRC_CTA_INIT_COUNT
	.align		4
        /*0024*/ 	.byte	0x02, 0x4a
	.zero		1
	.zero		1


	//----- nvinfo : EIATTR_EXIT_INSTR_OFFSETS
	.align		4
        /*0028*/ 	.byte	0x04, 0x1c
        /*002a*/ 	.short	(.L_142 - .L_141)


	//   ....[0]....
.L_141:
        /*002c*/ 	.word	0x00000010


	//----- nvinfo : EIATTR_MAX_THREADS
	.align		4
.L_142:
        /*0030*/ 	.byte	0x04, 0x05
        /*0032*/ 	.short	(.L_144 - .L_143)
.L_143:
        /*0034*/ 	.word	0x00000180
        /*0038*/ 	.word	0x00000001
        /*003c*/ 	.word	0x00000001


	//----- nvinfo : EIATTR_CBANK_PARAM_SIZE
	.align		4
.L_144:
        /*0040*/ 	.byte	0x03, 0x19
        /*0042*/ 	.short	0x0a80


	//----- nvinfo : EIATTR_PARAM_CBANK
	.align		4
        /*0044*/ 	.byte	0x04, 0x0a
        /*0046*/ 	.short	(.L_146 - .L_145)
	.align		4
.L_145:
        /*0048*/ 	.word	index@(.nv.constant0._ZN7cutlass13device_kernelIN5flash11enable_sm90INS1_16FlashAttnFwdSm90INS1_25CollectiveMainloopFwdSm90ILi2EN4cute5tupleIJNS5_1CILi1EEES8_S8_EEENS6_IJNS7_ILi128EEESA_SA_EEELi128ENS_10bfloat16_tEfNS_4arch4Sm90ELb1ELb0ELb1ELb0ELb1ELb0ELb0ELb1ELb1ELb1ELb0ELb0EEENS1_21CollectiveEpilogueFwdISB_S9_SC_SE_Li256ELb0ELb1ELb0ELb0EEENS1_30DynamicPersistentTileSchedulerILi256ELi128ELb0ELb1ELb1EEEEEEEEEvNT_6ParamsE)
        /*004c*/ 	.short	0x0380
        /*004e*/ 	.short	0x0a80


	//----- nvinfo : EIATTR_SW_WAR
	.align		4
.L_146:
        /*0050*/ 	.byte	0x04, 0x36
        /*0052*/ 	.short	(.L_148 - .L_147)
.L_147:
        /*0054*/ 	.word	0x00000008
.L_148:


//--------------------- .nv.info._ZN7cutlass13device_kernelIN5flash11enable_sm90INS1_16FlashAttnFwdSm90INS1_25CollectiveMainloopFwdSm90ILi2EN4cute5tupleIJNS5_1CILi1EEES8_S8_EEENS6_IJNS7_ILi128EEESA_SA_EEELi128ENS_10bfloat16_tEfNS_4arch4Sm90ELb1ELb0ELb1ELb1ELb1ELb0ELb0ELb1ELb1ELb1ELb0ELb0EEENS1_21CollectiveEpilogueFwdISB_S9_SC_SE_Li256ELb1ELb1ELb0ELb0EEENS1_36VarlenDynamicPersistentTileSchedulerILi128ELi128ELi256ELi128ELb0ELb1ELb1ELb1ELb1ELb1EEEEEEEEEvNT_6ParamsE --------------------------
	.section	.nv.info._ZN7cutlass13device_kernelIN5flash11enable_sm90INS1_16FlashAttnFwdSm90INS1_25CollectiveMainloopFwdSm90ILi2EN4cute5tupleIJNS5_1CILi1EEES8_S8_EEENS6_IJNS7_ILi128EEESA_SA_EEELi128ENS_10bfloat16_tEfNS_4arch4Sm90ELb1ELb0ELb1ELb1ELb1ELb0ELb0ELb1ELb1ELb1ELb0ELb0EEENS1_21CollectiveEpilogueFwdISB_S9_SC_SE_Li256ELb1ELb1ELb0ELb0EEENS1_36VarlenDynamicPersistentTileSchedulerILi128ELi128ELi256ELi128ELb0ELb1ELb1ELb1ELb1ELb1EEEEEEEEEvNT_6ParamsE,"",@"SHT_CUDA_INFO"
	.sectionflags	@""
	.align	4


	//----- nvinfo : EIATTR_CUDA_API_VERSION
	.align		4
        /*0000*/ 	.byte	0x04, 0x37
        /*0002*/ 	.short	(.L_150 - .L_149)
.L_149:
        /*0004*/ 	.word	0x00000082


	//----- nvinfo : EIATTR_KPARAM_INFO
	.align		4
.L_150:
        /*0008*/ 	.byte	0x04, 0x17
        /*000a*/ 	.short	(.L_152 - .L_151)
.L_151:
        /*000c*/ 	.word	0x00000000
        /*0010*/ 	.short	0x0000
        /*0012*/ 	.short	0x0000
        /*0014*/ 	.byte	0x00, 0xf0, 0x01, 0x2a


	//----- nvinfo : EIATTR_SPARSE_MMA_MASK
	.align		4
.L_152:
        /*0018*/ 	.byte	0x03, 0x50
        /*001a*/ 	.short	0x0000


	//----- nvinfo : EIATTR_MAXREG_COUNT
	.align		4
        /*001c*/ 	.byte	0x03, 0x1b
        /*001e*/ 	.short	0x00a8


	//----- nvinfo : EIATTR_MERCURY_ISA_VERSION
	.align		4
        /*0020*/ 	.byte	0x03, 0x5f
        /*0022*/ 	.short	0x0101


	//----- nvinfo : EIATTR_VRC_CTA_INIT_COUNT
	.align		4
        /*0024*/ 	.byte	0x02, 0x4a
	.zero		1
	.zero		1


	//----- nvinfo : EIATTR_EXIT_INSTR_OFFSETS
	.align		4
        /*0028*/ 	.byte	0x04, 0x1c
        /*002a*/ 	.short	(.L_154 - .L_153)


	//   ....[0]....
.L_153:
        /*002c*/ 	.word	0x00000010


	//----- nvinfo : EIATTR_MAX_THREADS
	.align		4
.L_154:
        /*0030*/ 	.byte	0x04, 0x05
        /*0032*/ 	.short	(.L_156 - .L_155)
.L_155:
        /*0034*/ 	.word	0x00000180
        /*0038*/ 	.word	0x00000001
        /*003c*/ 	.word	0x00000001


	//----- nvinfo : EIATTR_CBANK_PARAM_SIZE
	.align		4
.L_156:
        /*0040*/ 	.byte	0x03, 0x19
        /*0042*/ 	.short	0x0a80


	//----- nvinfo : EIATTR_PARAM_CBANK
	.align		4
        /*0044*/ 	.byte	0x04, 0x0a
        /*0046*/ 	.short	(.L_158 - .L_157)
	.align		4
.L_157:
        /*0048*/ 	.word	index@(.nv.constant0._ZN7cutlass13device_kernelIN5flash11enable_sm90INS1_16FlashAttnFwdSm90INS1_25CollectiveMainloopFwdSm90ILi2EN4cute5tupleIJNS5_1CILi1EEES8_S8_EEENS6_IJNS7_ILi128EEESA_SA_EEELi128ENS_10bfloat16_tEfNS_4arch4Sm90ELb1ELb0ELb1ELb1ELb1ELb0ELb0ELb1ELb1ELb1ELb0ELb0EEENS1_21CollectiveEpilogueFwdISB_S9_SC_SE_Li256ELb1ELb1ELb0ELb0EEENS1_36VarlenDynamicPersistentTileSchedulerILi128ELi128ELi256ELi128ELb0ELb1ELb1ELb1ELb1ELb1EEEEEEEEEvNT_6ParamsE)
        /*004c*/ 	.short	0x0380
        /*004e*/ 	.short	0x0a80


	//----- nvinfo : EIATTR_SW_WAR
	.align		4
.L_158:
        /*0050*/ 	.byte	0x04, 0x36
        /*0052*/ 	.short	(.L_160 - .L_159)
.L_159:
        /*0054*/ 	.word	0x00000008
.L_160:


//--------------------- .nv.info._ZN7cutlass13device_kernelIN5flash11enable_sm90INS1_16FlashAttnFwdSm90INS1_25CollectiveMainloopFwdSm90ILi2EN4cute5tupleIJNS5_1CILi1EEES8_S8_EEENS6_IJNS7_ILi128EEESA_SA_EEELi128ENS_10bfloat16_tEfNS_4arch4Sm90ELb1ELb0ELb1ELb1ELb1ELb1ELb0ELb1ELb1ELb1ELb0ELb0EEENS1_21CollectiveEpilogueFwdISB_S9_SC_SE_Li256ELb1ELb1ELb0ELb0EEENS1_36VarlenDynamicPersistentTileSchedulerILi128ELi128ELi256ELi128ELb0ELb1ELb1ELb1ELb1ELb1EEEEEEEEEvNT_6ParamsE --------------------------
	.section	.nv.info._ZN7cutlass13device_kernelIN5flash11enable_sm90INS1_16FlashAttnFwdSm90INS1_25CollectiveMainloopFwdSm90ILi2EN4cute5tupleIJNS5_1CILi1EEES8_S8_EEENS6_IJNS7_ILi128EEESA_SA_EEELi128ENS_10bfloat16_tEfNS_4arch4Sm90ELb1ELb0ELb1ELb1ELb1ELb1ELb0ELb1ELb1ELb1ELb0ELb0EEENS1_21CollectiveEpilogueFwdISB_S9_SC_SE_Li256ELb1ELb1ELb0ELb0EEENS1_36VarlenDynamicPersistentTileSchedulerILi128ELi128ELi256ELi128ELb0ELb1ELb1ELb1ELb1ELb1EEEEEEEEEvNT_6ParamsE,"",@"SHT_CUDA_INFO"
	.sectionflags	@""
	.align	4


	//----- nvinfo : EIATTR_CUDA_API_VERSION
	.align		4
        /*0000*/ 	.byte	0x04, 0x37
        /*0002*/ 	.short	(.L_162 - .L_161)
.L_161:
        /*0004*/ 	.word	0x00000082


	//----- nvinfo : EIATTR_KPARAM_INFO
	.align		4
.L_162:
        /*0008*/ 	.byte	0x04, 0x17
        /*000a*/ 	.short	(.L_164 - .L_163)
.L_163:
        /*000c*/ 	.word	0x00000000
        /*0010*/ 	.short	0x0000
        /*0012*/ 	.short	0x0000
        /*0014*/ 	.byte	0x00, 0xf0, 0x01, 0x2a


	//----- nvinfo : EIATTR_SPARSE_MMA_MASK
	.align		4
.L_164:
        /*0018*/ 	.byte	0x03, 0x50
        /*001a*/ 	.short	0x0000


	//----- nvinfo : EIATTR_MAXREG_COUNT
	.align		4
        /*001c*/ 	.byte	0x03, 0x1b
        /*001e*/ 	.short	0x00a8


	//----- nvinfo : EIATTR_MERCURY_ISA_VERSION
	.align		4
        /*0020*/ 	.byte	0x03, 0x5f
        /*0022*/ 	.short	0x0101


	//----- nvinfo : EIATTR_VRC_CTA_INIT_COUNT
	.align		4
        /*0024*/ 	.byte	0x02, 0x4a
	.zero		1
	.zero		1


	//----- nvinfo : EIATTR_EXIT_INSTR_OFFSETS
	.align		4
        /*0028*/ 	.byte	0x04, 0x1c
        /*002a*/ 	.short	(.L_166 - .L_165)


	//   ....[0]....
.L_165:
        /*002c*/ 	.word	0x00000010


	//----- nvinfo : EIATTR_MAX_THREADS
	.align		4
.L_166:
        /*0030*/ 	.byte	0x04, 0x05
        /*0032*/ 	.short	(.L_168 - .L_167)
.L_167:
        /*0034*/ 	.word	0x00000180
        /*0038*/ 	.word	0x00000001
        /*003c*/ 	.word	0x00000001


	//----- nvinfo : EIATTR_CBANK_PARAM_SIZE
	.align		4
.L_168:
        /*0040*/ 	.byte	0x03, 0x19
        /*0042*/ 	.short	0x0a80


	//----- nvinfo : EIATTR_PARAM_CBANK
	.align		4
        /*0044*/ 	.byte	0x04, 0x0a
        /*0046*/ 	.short	(.L_170 - .L_169)
	.align		4
.L_169:
        /*0048*/ 	.word	index@(.nv.constant0._ZN7cutlass13device_kernelIN5flash11enable_sm90INS1_16FlashAttnFwdSm90INS1_25CollectiveMainloopFwdSm90ILi2EN4cute5tupleIJNS5_1CILi1EEES8_S8_EEENS6_IJNS7_ILi128EEESA_SA_EEELi128ENS_10bfloat16_tEfNS_4arch4Sm90ELb1ELb0ELb1ELb1ELb1ELb1ELb0ELb1ELb1ELb1ELb0ELb0EEENS1_21CollectiveEpilogueFwdISB_S9_SC_SE_Li256ELb1ELb1ELb0ELb0EEENS1_36VarlenDynamicPersistentTileSchedulerILi128ELi128ELi256ELi128ELb0ELb1ELb1ELb1ELb1ELb1EEEEEEEEEvNT_6ParamsE)
        /*004c*/ 	.short	0x0380
        /*004e*/ 	.short	0x0a80


	//----- nvinfo : EIATTR_SW_WAR
	.align		4
.L_170:
        /*0050*/ 	.byte	0x04, 0x36
        /*0052*/ 	.short	(.L_172 - .L_171)
.L_171:
        /*0054*/ 	.word	0x00000008
.L_172:


//--------------------- .nv.callgraph             --------------------------
	.section	.nv.callgraph,"",@"SHT_CUDA_CALLGRAPH"
	.align	4
	.sectionentsize	8
	.align		4
        /*0000*/ 	.word	0x00000000
	.align		4
        /*0004*/ 	.word	0xffffffff
	.align		4
        /*0008*/ 	.word	0x00000000
	.align		4
        /*000c*/ 	.word	0xfffffffe
	.align		4
        /*0010*/ 	.word	0x00000000
	.align		4
        /*0014*/ 	.word	0xfffffffd
	.align		4
        /*0018*/ 	.word	0x00000000
	.align		4
        /*001c*/ 	.word	0xfffffffc


//--------------------- .nv.constant4             --------------------------
	.section	.nv.constant4,"a",@progbits
	.align	8
	.align		8
.nv.constant4:
        /*0000*/ 	.dword	_ZN80_INTERNAL_53d2d09d_44_flash_fwd_hdim128_bf16_paged_softcap_sm90_cu_f3e6f9ee_29184cuda3std3__45__cpo5beginE
	.align		8
        /*0008*/ 	.dword	_ZN80_INTERNAL_53d2d09d_44_flash_fwd_hdim128_bf16_paged_softcap_sm90_cu_f3e6f9ee_29184cuda3std3__45__cpo3endE
	.align		8
        /*0010*/ 	.dword	_ZN80_INTERNAL_53d2d09d_44_flash_fwd_hdim128_bf16_paged_softcap_sm90_cu_f3e6f9ee_29184cuda3std3__45__cpo6cbeginE
	.align		8
        /*0018*/ 	.dword	_ZN80_INTERNAL_53d2d09d_44_flash_fwd_hdim128_bf16_paged_softcap_sm90_cu_f3e6f9ee_29184cuda3std3__45__cpo4cendE
	.align		8
        /*0020*/ 	.dword	_ZN80_INTERNAL_53d2d09d_44_flash_fwd_hdim128_bf16_paged_softcap_sm90_cu_f3e6f9ee_29184cuda3std3__482_GLOBAL__N__53d2d09d_44_flash_fwd_hdim128_bf16_paged_softcap_sm90_cu_f3e6f9ee_29186ignoreE
	.align		8
        /*0028*/ 	.dword	_ZN80_INTERNAL_53d2d09d_44_flash_fwd_hdim128_bf16_paged_softcap_sm90_cu_f3e6f9ee_29184cuda3std3__419piecewise_constructE
	.align		8
        /*0030*/ 	.dword	_ZN80_INTERNAL_53d2d09d_44_flash_fwd_hdim128_bf16_paged_softcap_sm90_cu_f3e6f9ee_29184cuda3std3__48in_placeE
	.align		8
        /*0038*/ 	.dword	_ZN80_INTERNAL_53d2d09d_44_flash_fwd_hdim128_bf16_paged_softcap_sm90_cu_f3e6f9ee_29184cuda3std6ranges3__45__cpo4swapE
	.align		8
        /*0040*/ 	.dword	_ZN80_INTERNAL_53d2d09d_44_flash_fwd_hdim128_bf16_paged_softcap_sm90_cu_f3e6f9ee_29184cuda3std6ranges3__45__cpo9iter_moveE
	.align		8
        /*0048*/ 	.dword	_ZN80_INTERNAL_53d2d09d_44_flash_fwd_hdim128_bf16_paged_softcap_sm90_cu_f3e6f9ee_29184cute7productE
	.align		8
        /*0050*/ 	.dword	_ZN80_INTERNAL_53d2d09d_44_flash_fwd_hdim128_bf16_paged_softcap_sm90_cu_f3e6f9ee_29184cute1_E


//--------------------- .text._ZN7cutlass13device_kernelIN5flash11enable_sm90INS1_16FlashAttnFwdSm90INS1_25CollectiveMainloopFwdSm90ILi2EN4cute5tupleIJNS5_1CILi1EEES8_S8_EEENS6_IJNS7_ILi128EEESA_SA_EEELi128ENS_10bfloat16_tEfNS_4arch4Sm90ELb0ELb0ELb1ELb0ELb1ELb0ELb0ELb1ELb1ELb1ELb0ELb0EEENS1_21CollectiveEpilogueFwdISB_S9_SC_SE_Li256ELb0ELb1ELb0ELb0EEENS1_29StaticPersistentTileSchedulerILb0EEEEEEEEEvNT_6ParamsE --------------------------
	.section	.text._ZN7cutlass13device_kernelIN5flash11enable_sm90INS1_16FlashAttnFwdSm90INS1_25CollectiveMainloopFwdSm90ILi2EN4cute5tupleIJNS5_1CILi1EEES8_S8_EEENS6_IJNS7_ILi128EEESA_SA_EEELi128ENS_10bfloat16_tEfNS_4arch4Sm90ELb0ELb0ELb1ELb0ELb1ELb0ELb0ELb1ELb1ELb1ELb0ELb0EEENS1_21CollectiveEpilogueFwdISB_S9_SC_SE_Li256ELb0ELb1ELb0ELb0EEENS1_29StaticPersistentTileSchedulerILb0EEEEEEEEEvNT_6ParamsE,"ax",@progbits
	.align	128
.text._ZN7cutlass13device_kernelIN5flash11enable_sm90INS1_16FlashAttnFwdSm90INS1_25CollectiveMainloopFwdSm90ILi2EN4cute5tupleIJNS5_1CILi1EEES8_S8_EEENS6_IJNS7_ILi128EEESA_SA_EEELi128ENS_10bfloat16_tEfNS_4arch4Sm90ELb0ELb0ELb1ELb0ELb1ELb0ELb0ELb1ELb1ELb1ELb0ELb0EEENS1_21CollectiveEpilogueFwdISB_S9_SC_SE_Li256ELb0ELb1ELb0ELb0EEENS1_29StaticPersistentTileSchedulerILb0EEEEEEEEEvNT_6ParamsE:
        .type           _ZN7cutlass13device_kernelIN5flash11enable_sm90INS1_16FlashAttnFwdSm90INS1_25CollectiveMainloopFwdSm90ILi2EN4cute5tupleIJNS5_1CILi1EEES8_S8_EEENS6_IJNS7_ILi128EEESA_SA_EEELi128ENS_10bfloat16_tEfNS_4arch4Sm90ELb0ELb0ELb1ELb0ELb1ELb0ELb0ELb1ELb1ELb1ELb0ELb0EEENS1_21CollectiveEpilogueFwdISB_S9_SC_SE_Li256ELb0ELb1ELb0ELb0EEENS1_29StaticPersistentTileSchedulerILb0EEEEEEEEEvNT_6ParamsE,@function
        .size           _ZN7cutlass13device_kernelIN5flash11enable_sm90INS1_16FlashAttnFwdSm90INS1_25CollectiveMainloopFwdSm90ILi2EN4cute5tupleIJNS5_1CILi1EEES8_S8_EEENS6_IJNS7_ILi128EEESA_SA_EEELi128ENS_10bfloat16_tEfNS_4arch4Sm90ELb0ELb0ELb1ELb0ELb1ELb0ELb0ELb1ELb1ELb1ELb0ELb0EEENS1_21CollectiveEpilogueFwdISB_S9_SC_SE_Li256ELb0ELb1ELb0ELb0EEENS1_29StaticPersistentTileSchedulerILb0EEEEEEEEEvNT_6ParamsE,(.L_x_9 - _ZN7cutlass13device_kernelIN5flash11enable_sm90INS1_16FlashAttnFwdSm90INS1_25CollectiveMainloopFwdSm90ILi2EN4cute5tupleIJNS5_1CILi1EEES8_S8_EEENS6_IJNS7_ILi128EEESA_SA_EEELi128ENS_10bfloat16_tEfNS_4arch4Sm90ELb0ELb0ELb1ELb0ELb1ELb0ELb0ELb1ELb1ELb1ELb0ELb0EEENS1_21CollectiveEpilogueFwdISB_S9_SC_SE_Li256ELb0ELb1ELb0ELb0EEENS1_29StaticPersistentTileSchedulerILb0EEEEEEEEEvNT_6ParamsE)
        .other          _ZN7cutlass13device_kernelIN5flash11enable_sm90INS1_16FlashAttnFwdSm90INS1_25CollectiveMainloopFwdSm90ILi2EN4cute5tupleIJNS5_1CILi1EEES8_S8_EEENS6_IJNS7_ILi128EEESA_SA_EEELi128ENS_10bfloat16_tEfNS_4arch4Sm90ELb0ELb0ELb1ELb0ELb1ELb0ELb0ELb1ELb1ELb1ELb0ELb0EEENS1_21CollectiveEpilogueFwdISB_S9_SC_SE_Li256ELb0ELb1ELb0ELb0EEENS1_29StaticPersistentTileSchedulerILb0EEEEEEEEEvNT_6ParamsE,@"STO_CUDA_ENTRY STV_DEFAULT"
_ZN7cutlass13device_kernelIN5flash11enable_sm90INS1_16FlashAttnFwdSm90INS1_25CollectiveMainloopFwdSm90ILi2EN4cute5tupleIJNS5_1CILi1EEES8_S8_EEENS6_IJNS7_ILi128EEESA_SA_EEELi128ENS_10bfloat16_tEfNS_4arch4Sm90ELb0ELb0ELb1ELb0ELb1ELb0ELb0ELb1ELb1ELb1ELb0ELb0EEENS1_21CollectiveEpilogueFwdISB_S9_SC_SE_Li256ELb0ELb1ELb0ELb0EEENS1_29StaticPersistentTileSchedulerILb0EEEEEEEEEvNT_6ParamsE:
[----:B------:R-:W-:Y:S01]  /*0000*/  LDC R1, c[0x0][0x37c] ;  /* 0x0000df00ff017b82 */ /* 0x000fe20000000800 */
[----:B------:R-:W-:Y:S05]  /*0010*/  EXIT ;  /* 0x000000000000794d */ /* 0x000fea0003800000 */
.L_x_0:
[----:B------:R-:W-:-:S00]  /*0020*/  BRA `(.L_x_0) ;  /* 0xfffffffc00fc7947 */ /* 0x000fc0000383ffff */
[----:B------:R-:W-:-:S00]  /*0030*/  NOP ;  /* 0x0000000000007918 */ /* 0x000fc00000000000 */
        /* <DEDUP_REMOVED lines=12> */
.L_x_9:


//--------------------- .text._ZN7cutlass13device_kernelIN5flash11enable_sm90INS1_16FlashAttnFwdSm90INS1_25CollectiveMainloopFwdSm90ILi2EN4cute5tupleIJNS5_1CILi1EEES8_S8_EEENS6_IJNS7_ILi128EEESA_SA_EEELi128ENS_10bfloat16_tEfNS_4arch4Sm90ELb0ELb0ELb1ELb1ELb1ELb0ELb0ELb1ELb1ELb1ELb0ELb0EEENS1_21CollectiveEpilogueFwdISB_S9_SC_SE_Li256ELb1ELb1ELb0ELb0EEENS1_36VarlenDynamicPersistentTileSchedulerILi128ELi128ELi256ELi128ELb0ELb1ELb1ELb0ELb1ELb1EEEEEEEEEvNT_6ParamsE --------------------------
	.section	.text._ZN7cutlass13device_kernelIN5flash11enable_sm90INS1_16FlashAttnFwdSm90INS1_25CollectiveMainloopFwdSm90ILi2EN4cute5tupleIJNS5_1CILi1EEES8_S8_EEENS6_IJNS7_ILi128EEESA_SA_EEELi128ENS_10bfloat16_tEfNS_4arch4Sm90ELb0ELb0ELb1ELb1ELb1ELb0ELb0ELb1ELb1ELb1ELb0ELb0EEENS1_21CollectiveEpilogueFwdISB_S9_SC_SE_Li256ELb1ELb1ELb0ELb0EEENS1_36VarlenDynamicPersistentTileSchedulerILi128ELi128ELi256ELi128ELb0ELb1ELb1ELb0ELb1ELb1EEEEEEEEEvNT_6ParamsE,"ax",@progbits
	.align	128
.text._ZN7cutlass13device_kernelIN5flash11enable_sm90INS1_16FlashAttnFwdSm90INS1_25CollectiveMainloopFwdSm90ILi2EN4cute5tupleIJNS5_1CILi1EEES8_S8_EEENS6_IJNS7_ILi128EEESA_SA_EEELi128ENS_10bfloat16_tEfNS_4arch4Sm90ELb0ELb0ELb1ELb1ELb1ELb0ELb0ELb1ELb1ELb1ELb0ELb0EEENS1_21CollectiveEpilogueFwdISB_S9_SC_SE_Li256ELb1ELb1ELb0ELb0EEENS1_36VarlenDynamicPersistentTileSchedulerILi128ELi128ELi256ELi128ELb0ELb1ELb1ELb0ELb1ELb1EEEEEEEEEvNT_6ParamsE:
        .type           _ZN7cutlass13device_kernelIN5flash11enable_sm90INS1_16FlashAttnFwdSm90INS1_25CollectiveMainloopFwdSm90ILi2EN4cute5tupleIJNS5_1CILi1EEES8_S8_EEENS6_IJNS7_ILi128EEESA_SA_EEELi128ENS_10bfloat16_tEfNS_4arch4Sm90ELb0ELb0ELb1ELb1ELb1ELb0ELb0ELb1ELb1ELb1ELb0ELb0EEENS1_21CollectiveEpilogueFwdISB_S9_SC_SE_Li256ELb1ELb1ELb0ELb0EEENS1_36VarlenDynamicPersistentTileSchedulerILi128ELi128ELi256ELi128ELb0ELb1ELb1ELb0ELb1ELb1EEEEEEEEEvNT_6ParamsE,@function
        .size           _ZN7cutlass13device_kernelIN5flash11enable_sm90INS1_16FlashAttnFwdSm90INS1_25CollectiveMainloopFwdSm90ILi2EN4cute5tupleIJNS5_1CILi1EEES8_S8_EEENS6_IJNS7_ILi128EEESA_SA_EEELi128ENS_10bfloat16_tEfNS_4arch4Sm90ELb0ELb0ELb1ELb1ELb1ELb0ELb0ELb1ELb1ELb1ELb0ELb0EEENS1_21CollectiveEpilogueFwdISB_S9_SC_SE_Li256ELb1ELb1ELb0ELb0EEENS1_36VarlenDynamicPersistentTileSchedulerILi128ELi128ELi256ELi128ELb0ELb1ELb1ELb0ELb1ELb1EEEEEEEEEvNT_6ParamsE,(.L_x_10 - _ZN7cutlass13device_kernelIN5flash11enable_sm90INS1_16FlashAttnFwdSm90INS1_25CollectiveMainloopFwdSm90ILi2EN4cute5tupleIJNS5_1CILi1EEES8_S8_EEENS6_IJNS7_ILi128EEESA_SA_EEELi128ENS_10bfloat16_tEfNS_4arch4Sm90ELb0ELb0ELb1ELb1ELb1ELb0ELb0ELb1ELb1ELb1ELb0ELb0EEENS1_21CollectiveEpilogueFwdISB_S9_SC_SE_Li256ELb1ELb1ELb0ELb0EEENS1_36VarlenDynamicPersistentTileSchedulerILi128ELi128ELi256ELi128ELb0ELb1ELb1ELb0ELb1ELb1EEEEEEEEEvNT_6ParamsE)
        .other          _ZN7cutlass13device_kernelIN5flash11enable_sm90INS1_16FlashAttnFwdSm90INS1_25CollectiveMainloopFwdSm90ILi2EN4cute5tupleIJNS5_1CILi1EEES8_S8_EEENS6_IJNS7_ILi128EEESA_SA_EEELi128ENS_10bfloat16_tEfNS_4arch4Sm90ELb0ELb0ELb1ELb1ELb1ELb0ELb0ELb1ELb1ELb1ELb0ELb0EEENS1_21CollectiveEpilogueFwdISB_S9_SC_SE_Li256ELb1ELb1ELb0ELb0EEENS1_36VarlenDynamicPersistentTileSchedulerILi128ELi128ELi256ELi128ELb0ELb1ELb1ELb0ELb1ELb1EEEEEEEEEvNT_6ParamsE,@"STO_CUDA_ENTRY STV_DEFAULT"
_ZN7cutlass13device_kernelIN5flash11enable_sm90INS1_16FlashAttnFwdSm90INS1_25CollectiveMainloopFwdSm90ILi2EN4cute5tupleIJNS5_1CILi1EEES8_S8_EEENS6_IJNS7_ILi128EEESA_SA_EEELi128ENS_10bfloat16_tEfNS_4arch4Sm90ELb0ELb0ELb1ELb1ELb1ELb0ELb0ELb1ELb1ELb1ELb0ELb0EEENS1_21CollectiveEpilogueFwdISB_S9_SC_SE_Li256ELb1ELb1ELb0ELb0EEENS1_36VarlenDynamicPersistentTileSchedulerILi128ELi128ELi256ELi128ELb0ELb1ELb1ELb0ELb1ELb1EEEEEEEEEvNT_6ParamsE:
[----:B------:R-:W-:Y:S01]  /*0000*/  LDC R1, c[0x0][0x37c] ;  /* 0x0000df00ff017b82 */ /* 0x000fe20000000800 */
[----:B------:R-:W-:Y:S05]  /*0010*/  EXIT ;  /* 0x000000000000794d */ /* 0x000fea0003800000 */
.L_x_1:
        /* <DEDUP_REMOVED lines=14> */
.L_x_10:


//--------------------- .text._ZN7cutlass13device_kernelIN5flash11enable_sm90INS1_16FlashAttnFwdSm90INS1_25CollectiveMainloopFwdSm90ILi2EN4cute5tupleIJNS5_1CILi1EEES8_S8_EEENS6_IJNS7_ILi128EEESA_SA_EEELi128ENS_10bfloat16_tEfNS_4arch4Sm90ELb0ELb0ELb1ELb1ELb1ELb1ELb0ELb1ELb1ELb1ELb0ELb0EEENS1_21CollectiveEpilogueFwdISB_S9_SC_SE_Li256ELb1ELb1ELb0ELb0EEENS1_36VarlenDynamicPersistentTileSchedulerILi128ELi128ELi256ELi128ELb0ELb1ELb1ELb0ELb1ELb1EEEEEEEEEvNT_6ParamsE --------------------------
	.section	.text._ZN7cutlass13device_kernelIN5flash11enable_sm90INS1_16FlashAttnFwdSm90INS1_25CollectiveMainloopFwdSm90ILi2EN4cute5tupleIJNS5_1CILi1EEES8_S8_EEENS6_IJNS7_ILi128EEESA_SA_EEELi128ENS_10bfloat16_tEfNS_4arch4Sm90ELb0ELb0ELb1ELb1ELb1ELb1ELb0ELb1ELb1ELb1ELb0ELb0EEENS1_21CollectiveEpilogueFwdISB_S9_SC_SE_Li256ELb1ELb1ELb0ELb0EEENS1_36VarlenDynamicPersistentTileSchedulerILi128ELi128ELi256ELi128ELb0ELb1ELb1ELb0ELb1ELb1EEEEEEEEEvNT_6ParamsE,"ax",@progbits
	.align	128
.text._ZN7cutlass13device_kernelIN5flash11enable_sm90INS1_16FlashAttnFwdSm90INS1_25CollectiveMainloopFwdSm90ILi2EN4cute5tupleIJNS5_1CILi1EEES8_S8_EEENS6_IJNS7_ILi128EEESA_SA_EEELi128ENS_10bfloat16_tEfNS_4arch4Sm90ELb0ELb0ELb1ELb1ELb1ELb1ELb0ELb1ELb1ELb1ELb0ELb0EEENS1_21CollectiveEpilogueFwdISB_S9_SC_SE_Li256ELb1ELb1ELb0ELb0EEENS1_36VarlenDynamicPersistentTileSchedulerILi128ELi128ELi256ELi128ELb0ELb1ELb1ELb0ELb1ELb1EEEEEEEEEvNT_6ParamsE:
        .type           _ZN7cutlass13device_kernelIN5flash11enable_sm90INS1_16FlashAttnFwdSm90INS1_25CollectiveMainloopFwdSm90ILi2EN4cute5tupleIJNS5_1CILi1EEES8_S8_EEENS6_IJNS7_ILi128EEESA_SA_EEELi128ENS_10bfloat16_tEfNS_4arch4Sm90ELb0ELb0ELb1ELb1ELb1ELb1ELb0ELb1ELb1ELb1ELb0ELb0EEENS1_21CollectiveEpilogueFwdISB_S9_SC_SE_Li256ELb1ELb1ELb0ELb0EEENS1_36VarlenDynamicPersistentTileSchedulerILi128ELi128ELi256ELi128ELb0ELb1ELb1ELb0ELb1ELb1EEEEEEEEEvNT_6ParamsE,@function
        .size           _ZN7cutlass13device_kernelIN5flash11enable_sm90INS1_16FlashAttnFwdSm90INS1_25CollectiveMainloopFwdSm90ILi2EN4cute5tupleIJNS5_1CILi1EEES8_S8_EEENS6_IJNS7_ILi128EEESA_SA_EEELi128ENS_10bfloat16_tEfNS_4arch4Sm90ELb0ELb0ELb1ELb1ELb1ELb1ELb0ELb1ELb1ELb1ELb0ELb0EEENS1_21CollectiveEpilogueFwdISB_S9_SC_SE_Li256ELb1ELb1ELb0ELb0EEENS1_36VarlenDynamicPersistentTileSchedulerILi128ELi128ELi256ELi128ELb0ELb1ELb1ELb0ELb1ELb1EEEEEEEEEvNT_6ParamsE,(.L_x_11 - _ZN7cutlass13device_kernelIN5flash11enable_sm90INS1_16FlashAttnFwdSm90INS1_25CollectiveMainloopFwdSm90ILi2EN4cute5tupleIJNS5_1CILi1EEES8_S8_EEENS6_IJNS7_ILi128EEESA_SA_EEELi128ENS_10bfloat16_tEfNS_4arch4Sm90ELb0ELb0ELb1ELb1ELb1ELb1ELb0ELb1ELb1ELb1ELb0ELb0EEENS1_21CollectiveEpilogueFwdISB_S9_SC_SE_Li256ELb1ELb1ELb0ELb0EEENS1_36VarlenDynamicPersistentTileSchedulerILi128ELi128ELi256ELi128ELb0ELb1ELb1ELb0ELb1ELb1EEEEEEEEEvNT_6ParamsE)
        .other          _ZN7cutlass13device_kernelIN5flash11enable_sm90INS1_16FlashAttnFwdSm90INS1_25CollectiveMainloopFwdSm90ILi2EN4cute5tupleIJNS5_1CILi1EEES8_S8_EEENS6_IJNS7_ILi128EEESA_SA_EEELi128ENS_10bfloat16_tEfNS_4arch4Sm90ELb0ELb0ELb1ELb1ELb1ELb1ELb0ELb1ELb1ELb1ELb0ELb0EEENS1_21CollectiveEpilogueFwdISB_S9_SC_SE_Li256ELb1ELb1ELb0ELb0EEENS1_36VarlenDynamicPersistentTileSchedulerILi128ELi128ELi256ELi128ELb0ELb1ELb1ELb0ELb1ELb1EEEEEEEEEvNT_6ParamsE,@"STO_CUDA_ENTRY STV_DEFAULT"
_ZN7cutlass13device_kernelIN5flash11enable_sm90INS1_16FlashAttnFwdSm90INS1_25CollectiveMainloopFwdSm90ILi2EN4cute5tupleIJNS5_1CILi1EEES8_S8_EEENS6_IJNS7_ILi128EEESA_SA_EEELi128ENS_10bfloat16_tEfNS_4arch4Sm90ELb0ELb0ELb1ELb1ELb1ELb1ELb0ELb1ELb1ELb1ELb0ELb0EEENS1_21CollectiveEpilogueFwdISB_S9_SC_SE_Li256ELb1ELb1ELb0ELb0EEENS1_36VarlenDynamicPersistentTileSchedulerILi128ELi128ELi256ELi128ELb0ELb1ELb1ELb0ELb1ELb1EEEEEEEEEvNT_6ParamsE:
[----:B------:R-:W-:Y:S01]  /*0000*/  LDC R1, c[0x0][0x37c] ;  /* 0x0000df00ff017b82 */ /* 0x000fe20000000800 */
[----:B------:R-:W-:Y:S05]  /*0010*/  EXIT ;  /* 0x000000000000794d */ /* 0x000fea0003800000 */
.L_x_2:
        /* <DEDUP_REMOVED lines=14> */
.L_x_11:


//--------------------- .text._ZN7cutlass13device_kernelIN5flash11enable_sm90INS1_16FlashAttnFwdSm90INS1_25CollectiveMainloopFwdSm90ILi2EN4cute5tupleIJNS5_1CILi1EEES8_S8_EEENS6_IJNS7_ILi128EEESA_SA_EEELi128ENS_10bfloat16_tEfNS_4arch4Sm90ELb0ELb1ELb1ELb0ELb1ELb0ELb0ELb1ELb1ELb1ELb0ELb0EEENS1_21CollectiveEpilogueFwdISB_S9_SC_SE_Li256ELb0ELb1ELb0ELb0EEENS1_30DynamicPersistentTileSchedulerILi256ELi128ELb0ELb1ELb1EEEEEEEEEvNT_6ParamsE --------------------------
	.section	.text._ZN7cutlass13device_kernelIN5flash11enable_sm90INS1_16FlashAttnFwdSm90INS1_25CollectiveMainloopFwdSm90ILi2EN4cute5tupleIJNS5_1CILi1EEES8_S8_EEENS6_IJNS7_ILi128EEESA_SA_EEELi128ENS_10bfloat16_tEfNS_4arch4Sm90ELb0ELb1ELb1ELb0ELb1ELb0ELb0ELb1ELb1ELb1ELb0ELb0EEENS1_21CollectiveEpilogueFwdISB_S9_SC_SE_Li256ELb0ELb1ELb0ELb0EEENS1_30DynamicPersistentTileSchedulerILi256ELi128ELb0ELb1ELb1EEEEEEEEEvNT_6ParamsE,"ax",@progbits
	.align	128
.text._ZN7cutlass13device_kernelIN5flash11enable_sm90INS1_16FlashAttnFwdSm90INS1_25CollectiveMainloopFwdSm90ILi2EN4cute5tupleIJNS5_1CILi1EEES8_S8_EEENS6_IJNS7_ILi128EEESA_SA_EEELi128ENS_10bfloat16_tEfNS_4arch4Sm90ELb0ELb1ELb1ELb0ELb1ELb0ELb0ELb1ELb1ELb1ELb0ELb0EEENS1_21CollectiveEpilogueFwdISB_S9_SC_SE_Li256ELb0ELb1ELb0ELb0EEENS1_30DynamicPersistentTileSchedulerILi256ELi128ELb0ELb1ELb1EEEEEEEEEvNT_6ParamsE:
        .type           _ZN7cutlass13device_kernelIN5flash11enable_sm90INS1_16FlashAttnFwdSm90INS1_25CollectiveMainloopFwdSm90ILi2EN4cute5tupleIJNS5_1CILi1EEES8_S8_EEENS6_IJNS7_ILi128EEESA_SA_EEELi128ENS_10bfloat16_tEfNS_4arch4Sm90ELb0ELb1ELb1ELb0ELb1ELb0ELb0ELb1ELb1ELb1ELb0ELb0EEENS1_21CollectiveEpilogueFwdISB_S9_SC_SE_Li256ELb0ELb1ELb0ELb0EEENS1_30DynamicPersistentTileSchedulerILi256ELi128ELb0ELb1ELb1EEEEEEEEEvNT_6ParamsE,@function
        .size           _ZN7cutlass13device_kernelIN5flash11enable_sm90INS1_16FlashAttnFwdSm90INS1_25CollectiveMainloopFwdSm90ILi2EN4cute5tupleIJNS5_1CILi1EEES8_S8_EEENS6_IJNS7_ILi128EEESA_SA_EEELi128ENS_10bfloat16_tEfNS_4arch4Sm90ELb0ELb1ELb1ELb0ELb1ELb0ELb0ELb1ELb1ELb1ELb0ELb0EEENS1_21CollectiveEpilogueFwdISB_S9_SC_SE_Li256ELb0ELb1ELb0ELb0EEENS1_30DynamicPersistentTileSchedulerILi256ELi128ELb0ELb1ELb1EEEEEEEEEvNT_6ParamsE,(.L_x_12 - _ZN7cutlass13device_kernelIN5flash11enable_sm90INS1_16FlashAttnFwdSm90INS1_25CollectiveMainloopFwdSm90ILi2EN4cute5tupleIJNS5_1CILi1EEES8_S8_EEENS6_IJNS7_ILi128EEESA_SA_EEELi128ENS_10bfloat16_tEfNS_4arch4Sm90ELb0ELb1ELb1ELb0ELb1ELb0ELb0ELb1ELb1ELb1ELb0ELb0EEENS1_21CollectiveEpilogueFwdISB_S9_SC_SE_Li256ELb0ELb1ELb0ELb0EEENS1_30DynamicPersistentTileSchedulerILi256ELi128ELb0ELb1ELb1EEEEEEEEEvNT_6ParamsE)
        .other          _ZN7cutlass13device_kernelIN5flash11enable_sm90INS1_16FlashAttnFwdSm90INS1_25CollectiveMainloopFwdSm90ILi2EN4cute5tupleIJNS5_1CILi1EEES8_S8_EEENS6_IJNS7_ILi128EEESA_SA_EEELi128ENS_10bfloat16_tEfNS_4arch4Sm90ELb0ELb1ELb1ELb0ELb1ELb0ELb0ELb1ELb1ELb1ELb0ELb0EEENS1_21CollectiveEpilogueFwdISB_S9_SC_SE_Li256ELb0ELb1ELb0ELb0EEENS1_30DynamicPersistentTileSchedulerILi256ELi128ELb0ELb1ELb1EEEEEEEEEvNT_6ParamsE,@"STO_CUDA_ENTRY STV_DEFAULT"
_ZN7cutlass13device_kernelIN5flash11enable_sm90INS1_16FlashAttnFwdSm90INS1_25CollectiveMainloopFwdSm90ILi2EN4cute5tupleIJNS5_1CILi1EEES8_S8_EEENS6_IJNS7_ILi128EEESA_SA_EEELi128ENS_10bfloat16_tEfNS_4arch4Sm90ELb0ELb1ELb1ELb0ELb1ELb0ELb0ELb1ELb1ELb1ELb0ELb0EEENS1_21CollectiveEpilogueFwdISB_S9_SC_SE_Li256ELb0ELb1ELb0ELb0EEENS1_30DynamicPersistentTileSchedulerILi256ELi128ELb0ELb1ELb1EEEEEEEEEvNT_6ParamsE:
[----:B------:R-:W-:Y:S01]  /*0000*/  LDC R1, c[0x0][0x37c] ;  /* 0x0000df00ff017b82 */ /* 0x000fe20000000800 */
[----:B------:R-:W-:Y:S05]  /*0010*/  EXIT ;  /* 0x000000000000794d */ /* 0x000fea0003800000 */
.L_x_3:
        /* <DEDUP_REMOVED lines=14> */
.L_x_12:


//--------------------- .text._ZN7cutlass13device_kernelIN5flash11enable_sm90INS1_16FlashAttnFwdSm90INS1_25CollectiveMainloopFwdSm90ILi2EN4cute5tupleIJNS5_1CILi1EEES8_S8_EEENS6_IJNS7_ILi128EEESA_SA_EEELi128ENS_10bfloat16_tEfNS_4arch4Sm90ELb0ELb1ELb1ELb1ELb1ELb0ELb0ELb1ELb1ELb1ELb0ELb0EEENS1_21CollectiveEpilogueFwdISB_S9_SC_SE_Li256ELb1ELb1ELb0ELb0EEENS1_36VarlenDynamicPersistentTileSchedulerILi128ELi128ELi256ELi128ELb0ELb1ELb1ELb1ELb0ELb1EEEEEEEEEvNT_6ParamsE --------------------------
	.section	.text._ZN7cutlass13device_kernelIN5flash11enable_sm90INS1_16FlashAttnFwdSm90INS1_25CollectiveMainloopFwdSm90ILi2EN4cute5tupleIJNS5_1CILi1EEES8_S8_EEENS6_IJNS7_ILi128EEESA_SA_EEELi128ENS_10bfloat16_tEfNS_4arch4Sm90ELb0ELb1ELb1ELb1ELb1ELb0ELb0ELb1ELb1ELb1ELb0ELb0EEENS1_21CollectiveEpilogueFwdISB_S9_SC_SE_Li256ELb1ELb1ELb0ELb0EEENS1_36VarlenDynamicPersistentTileSchedulerILi128ELi128ELi256ELi128ELb0ELb1ELb1ELb1ELb0ELb1EEEEEEEEEvNT_6ParamsE,"ax",@progbits
	.align	128
.text._ZN7cutlass13device_kernelIN5flash11enable_sm90INS1_16FlashAttnFwdSm90INS1_25CollectiveMainloopFwdSm90ILi2EN4cute5tupleIJNS5_1CILi1EEES8_S8_EEENS6_IJNS7_ILi128EEESA_SA_EEELi128ENS_10bfloat16_tEfNS_4arch4Sm90ELb0ELb1ELb1ELb1ELb1ELb0ELb0ELb1ELb1ELb1ELb0ELb0EEENS1_21CollectiveEpilogueFwdISB_S9_SC_SE_Li256ELb1ELb1ELb0ELb0EEENS1_36VarlenDynamicPersistentTileSchedulerILi128ELi128ELi256ELi128ELb0ELb1ELb1ELb1ELb0ELb1EEEEEEEEEvNT_6ParamsE:
        .type           _ZN7cutlass13device_kernelIN5flash11enable_sm90INS1_16FlashAttnFwdSm90INS1_25CollectiveMainloopFwdSm90ILi2EN4cute5tupleIJNS5_1CILi1EEES8_S8_EEENS6_IJNS7_ILi128EEESA_SA_EEELi128ENS_10bfloat16_tEfNS_4arch4Sm90ELb0ELb1ELb1ELb1ELb1ELb0ELb0ELb1ELb1ELb1ELb0ELb0EEENS1_21CollectiveEpilogueFwdISB_S9_SC_SE_Li256ELb1ELb1ELb0ELb0EEENS1_36VarlenDynamicPersistentTileSchedulerILi128ELi128ELi256ELi128ELb0ELb1ELb1ELb1ELb0ELb1EEEEEEEEEvNT_6ParamsE,@function
        .size           _ZN7cutlass13device_kernelIN5flash11enable_sm90INS1_16FlashAttnFwdSm90INS1_25CollectiveMainloopFwdSm90ILi2EN4cute5tupleIJNS5_1CILi1EEES8_S8_EEENS6_IJNS7_ILi128EEESA_SA_EEELi128ENS_10bfloat16_tEfNS_4arch4Sm90ELb0ELb1ELb1ELb1ELb1ELb0ELb0ELb1ELb1ELb1ELb0ELb0EEENS1_21CollectiveEpilogueFwdISB_S9_SC_SE_Li256ELb1ELb1ELb0ELb0EEENS1_36VarlenDynamicPersistentTileSchedulerILi128ELi128ELi256ELi128ELb0ELb1ELb1ELb1ELb0ELb1EEEEEEEEEvNT_6ParamsE,(.L_x_13 - _ZN7cutlass13device_kernelIN5flash11enable_sm90INS1_16FlashAttnFwdSm90INS1_25CollectiveMainloopFwdSm90ILi2EN4cute5tupleIJNS5_1CILi1EEES8_S8_EEENS6_IJNS7_ILi128EEESA_SA_EEELi128ENS_10bfloat16_tEfNS_4arch4Sm90ELb0ELb1ELb1ELb1ELb1ELb0ELb0ELb1ELb1ELb1ELb0ELb0EEENS1_21CollectiveEpilogueFwdISB_S9_SC_SE_Li256ELb1ELb1ELb0ELb0EEENS1_36VarlenDynamicPersistentTileSchedulerILi128ELi128ELi256ELi128ELb0ELb1ELb1ELb1ELb0ELb1EEEEEEEEEvNT_6ParamsE)
        .other          _ZN7cutlass13device_kernelIN5flash11enable_sm90INS1_16FlashAttnFwdSm90INS1_25CollectiveMainloopFwdSm90ILi2EN4cute5tupleIJNS5_1CILi1EEES8_S8_EEENS6_IJNS7_ILi128EEESA_SA_EEELi128ENS_10bfloat16_tEfNS_4arch4Sm90ELb0ELb1ELb1ELb1ELb1ELb0ELb0ELb1ELb1ELb1ELb0ELb0EEENS1_21CollectiveEpilogueFwdISB_S9_SC_SE_Li256ELb1ELb1ELb0ELb0EEENS1_36VarlenDynamicPersistentTileSchedulerILi128ELi128ELi256ELi128ELb0ELb1ELb1ELb1ELb0ELb1EEEEEEEEEvNT_6ParamsE,@"STO_CUDA_ENTRY STV_DEFAULT"
_ZN7cutlass13device_kernelIN5flash11enable_sm90INS1_16FlashAttnFwdSm90INS1_25CollectiveMainloopFwdSm90ILi2EN4cute5tupleIJNS5_1CILi1EEES8_S8_EEENS6_IJNS7_ILi128EEESA_SA_EEELi128ENS_10bfloat16_tEfNS_4arch4Sm90ELb0ELb1ELb1ELb1ELb1ELb0ELb0ELb1ELb1ELb1ELb0ELb0EEENS1_21CollectiveEpilogueFwdISB_S9_SC_SE_Li256ELb1ELb1ELb0ELb0EEENS1_36VarlenDynamicPersistentTileSchedulerILi128ELi128ELi256ELi128ELb0ELb1ELb1ELb1ELb0ELb1EEEEEEEEEvNT_6ParamsE:
[----:B------:R-:W-:Y:S01]  /*0000*/  LDC R1, c[0x0][0x37c] ;  /* 0x0000df00ff017b82 */ /* 0x000fe20000000800 */
[----:B------:R-:W-:Y:S05]  /*0010*/  EXIT ;  /* 0x000000000000794d */ /* 0x000fea0003800000 */
.L_x_4:
        /* <DEDUP_REMOVED lines=14> */
.L_x_13:


//--------------------- .text._ZN7cutlass13device_kernelIN5flash11enable_sm90INS1_16FlashAttnFwdSm90INS1_25CollectiveMainloopFwdSm90ILi2EN4cute5tupleIJNS5_1CILi1EEES8_S8_EEENS6_IJNS7_ILi128EEESA_SA_EEELi128ENS_10bfloat16_tEfNS_4arch4Sm90ELb0ELb1ELb1ELb1ELb1ELb1ELb0ELb1ELb1ELb1ELb0ELb0EEENS1_21CollectiveEpilogueFwdISB_S9_SC_SE_Li256ELb1ELb1ELb0ELb0EEENS1_36VarlenDynamicPersistentTileSchedulerILi128ELi128ELi256ELi128ELb0ELb1ELb1ELb1ELb0ELb1EEEEEEEEEvNT_6ParamsE --------------------------
	.section	.text._ZN7cutlass13device_kernelIN5flash11enable_sm90INS1_16FlashAttnFwdSm90INS1_25CollectiveMainloopFwdSm90ILi2EN4cute5tupleIJNS5_1CILi1EEES8_S8_EEENS6_IJNS7_ILi128EEESA_SA_EEELi128ENS_10bfloat16_tEfNS_4arch4Sm90ELb0ELb1ELb1ELb1ELb1ELb1ELb0ELb1ELb1ELb1ELb0ELb0EEENS1_21CollectiveEpilogueFwdISB_S9_SC_SE_Li256ELb1ELb1ELb0ELb0EEENS1_36VarlenDynamicPersistentTileSchedulerILi128ELi128ELi256ELi128ELb0ELb1ELb1ELb1ELb0ELb1EEEEEEEEEvNT_6ParamsE,"ax",@progbits
	.align	128
.text._ZN7cutlass13device_kernelIN5flash11enable_sm90INS1_16FlashAttnFwdSm90INS1_25CollectiveMainloopFwdSm90ILi2EN4cute5tupleIJNS5_1CILi1EEES8_S8_EEENS6_IJNS7_ILi128EEESA_SA_EEELi128ENS_10bfloat16_tEfNS_4arch4Sm90ELb0ELb1ELb1ELb1ELb1ELb1ELb0ELb1ELb1ELb1ELb0ELb0EEENS1_21CollectiveEpilogueFwdISB_S9_SC_SE_Li256ELb1ELb1ELb0ELb0EEENS1_36VarlenDynamicPersistentTileSchedulerILi128ELi128ELi256ELi128ELb0ELb1ELb1ELb1ELb0ELb1EEEEEEEEEvNT_6ParamsE:
        .type           _ZN7cutlass13device_kernelIN5flash11enable_sm90INS1_16FlashAttnFwdSm90INS1_25CollectiveMainloopFwdSm90ILi2EN4cute5tupleIJNS5_1CILi1EEES8_S8_EEENS6_IJNS7_ILi128EEESA_SA_EEELi128ENS_10bfloat16_tEfNS_4arch4Sm90ELb0ELb1ELb1ELb1ELb1ELb1ELb0ELb1ELb1ELb1ELb0ELb0EEENS1_21CollectiveEpilogueFwdISB_S9_SC_SE_Li256ELb1ELb1ELb0ELb0EEENS1_36VarlenDynamicPersistentTileSchedulerILi128ELi128ELi256ELi128ELb0ELb1ELb1ELb1ELb0ELb1EEEEEEEEEvNT_6ParamsE,@function
        .size           _ZN7cutlass13device_kernelIN5flash11enable_sm90INS1_16FlashAttnFwdSm90INS1_25CollectiveMainloopFwdSm90ILi2EN4cute5tupleIJNS5_1CILi1EEES8_S8_EEENS6_IJNS7_ILi128EEESA_SA_EEELi128ENS_10bfloat16_tEfNS_4arch4Sm90ELb0ELb1ELb1ELb1ELb1ELb1ELb0ELb1ELb1ELb1ELb0ELb0EEENS1_21CollectiveEpilogueFwdISB_S9_SC_SE_Li256ELb1ELb1ELb0ELb0EEENS1_36VarlenDynamicPersistentTileSchedulerILi128ELi128ELi256ELi128ELb0ELb1ELb1ELb1ELb0ELb1EEEEEEEEEvNT_6ParamsE,(.L_x_14 - _ZN7cutlass13device_kernelIN5flash11enable_sm90INS1_16FlashAttnFwdSm90INS1_25CollectiveMainloopFwdSm90ILi2EN4cute5tupleIJNS5_1CILi1EEES8_S8_EEENS6_IJNS7_ILi128EEESA_SA_EEELi128ENS_10bfloat16_tEfNS_4arch4Sm90ELb0ELb1ELb1ELb1ELb1ELb1ELb0ELb1ELb1ELb1ELb0ELb0EEENS1_21CollectiveEpilogueFwdISB_S9_SC_SE_Li256ELb1ELb1ELb0ELb0EEENS1_36VarlenDynamicPersistentTileSchedulerILi128ELi128ELi256ELi128ELb0ELb1ELb1ELb1ELb0ELb1EEEEEEEEEvNT_6ParamsE)
        .other          _ZN7cutlass13device_kernelIN5flash11enable_sm90INS1_16FlashAttnFwdSm90INS1_25CollectiveMainloopFwdSm90ILi2EN4cute5tupleIJNS5_1CILi1EEES8_S8_EEENS6_IJNS7_ILi128EEESA_SA_EEELi128ENS_10bfloat16_tEfNS_4arch4Sm90ELb0ELb1ELb1ELb1ELb1ELb1ELb0ELb1ELb1ELb1ELb0ELb0EEENS1_21CollectiveEpilogueFwdISB_S9_SC_SE_Li256ELb1ELb1ELb0ELb0EEENS1_36VarlenDynamicPersistentTileSchedulerILi128ELi128ELi256ELi128ELb0ELb1ELb1ELb1ELb0ELb1EEEEEEEEEvNT_6ParamsE,@"STO_CUDA_ENTRY STV_DEFAULT"
_ZN7cutlass13device_kernelIN5flash11enable_sm90INS1_16FlashAttnFwdSm90INS1_25CollectiveMainloopFwdSm90ILi2EN4cute5tupleIJNS5_1CILi1EEES8_S8_EEENS6_IJNS7_ILi128EEESA_SA_EEELi128ENS_10bfloat16_tEfNS_4arch4Sm90ELb0ELb1ELb1ELb1ELb1ELb1ELb0ELb1ELb1ELb1ELb0ELb0EEENS1_21CollectiveEpilogueFwdISB_S9_SC_SE_Li256ELb1ELb1ELb0ELb0EEENS1_36VarlenDynamicPersistentTileSchedulerILi128ELi128ELi256ELi128ELb0ELb1ELb1ELb1ELb0ELb1EEEEEEEEEvNT_6ParamsE:
[----:B------:R-:W-:Y:S01]  /*0000*/  LDC R1, c[0x0][0x37c] ;  /* 0x0000df00ff017b82 */ /* 0x000fe20000000800 */
[----:B------:R-:W-:Y:S05]  /*0010*/  EXIT ;  /* 0x000000000000794d */ /* 0x000fea0003800000 */
.L_x_5:
        /* <DEDUP_REMOVED lines=14> */
.L_x_14:


//--------------------- .text._ZN7cutlass13device_kernelIN5flash11enable_sm90INS1_16FlashAttnFwdSm90INS1_25CollectiveMainloopFwdSm90ILi2EN4cute5tupleIJNS5_1CILi1EEES8_S8_EEENS6_IJNS7_ILi128EEESA_SA_EEELi128ENS_10bfloat16_tEfNS_4arch4Sm90ELb1ELb0ELb1ELb0ELb1ELb0ELb0ELb1ELb1ELb1ELb0ELb0EEENS1_21CollectiveEpilogueFwdISB_S9_SC_SE_Li256ELb0ELb1ELb0ELb0EEENS1_30DynamicPersistentTileSchedulerILi256ELi128ELb0ELb1ELb1EEEEEEEEEvNT_6ParamsE --------------------------
	.section	.text._ZN7cutlass13device_kernelIN5flash11enable_sm90INS1_16FlashAttnFwdSm90INS1_25CollectiveMainloopFwdSm90ILi2EN4cute5tupleIJNS5_1CILi1EEES8_S8_EEENS6_IJNS7_ILi128EEESA_SA_EEELi128ENS_10bfloat16_tEfNS_4arch4Sm90ELb1ELb0ELb1ELb0ELb1ELb0ELb0ELb1ELb1ELb1ELb0ELb0EEENS1_21CollectiveEpilogueFwdISB_S9_SC_SE_Li256ELb0ELb1ELb0ELb0EEENS1_30DynamicPersistentTileSchedulerILi256ELi128ELb0ELb1ELb1EEEEEEEEEvNT_6ParamsE,"ax",@progbits
	.align	128
.text._ZN7cutlass13device_kernelIN5flash11enable_sm90INS1_16FlashAttnFwdSm90INS1_25CollectiveMainloopFwdSm90ILi2EN4cute5tupleIJNS5_1CILi1EEES8_S8_EEENS6_IJNS7_ILi128EEESA_SA_EEELi128ENS_10bfloat16_tEfNS_4arch4Sm90ELb1ELb0ELb1ELb0ELb1ELb0ELb0ELb1ELb1ELb1ELb0ELb0EEENS1_21CollectiveEpilogueFwdISB_S9_SC_SE_Li256ELb0ELb1ELb0ELb0EEENS1_30DynamicPersistentTileSchedulerILi256ELi128ELb0ELb1ELb1EEEEEEEEEvNT_6ParamsE:
        .type           _ZN7cutlass13device_kernelIN5flash11enable_sm90INS1_16FlashAttnFwdSm90INS1_25CollectiveMainloopFwdSm90ILi2EN4cute5tupleIJNS5_1CILi1EEES8_S8_EEENS6_IJNS7_ILi128EEESA_SA_EEELi128ENS_10bfloat16_tEfNS_4arch4Sm90ELb1ELb0ELb1ELb0ELb1ELb0ELb0ELb1ELb1ELb1ELb0ELb0EEENS1_21CollectiveEpilogueFwdISB_S9_SC_SE_Li256ELb0ELb1ELb0ELb0EEENS1_30DynamicPersistentTileSchedulerILi256ELi128ELb0ELb1ELb1EEEEEEEEEvNT_6ParamsE,@function
        .size           _ZN7cutlass13device_kernelIN5flash11enable_sm90INS1_16FlashAttnFwdSm90INS1_25CollectiveMainloopFwdSm90ILi2EN4cute5tupleIJNS5_1CILi1EEES8_S8_EEENS6_IJNS7_ILi128EEESA_SA_EEELi128ENS_10bfloat16_tEfNS_4arch4Sm90ELb1ELb0ELb1ELb0ELb1ELb0ELb0ELb1ELb1ELb1ELb0ELb0EEENS1_21CollectiveEpilogueFwdISB_S9_SC_SE_Li256ELb0ELb1ELb0ELb0EEENS1_30DynamicPersistentTileSchedulerILi256ELi128ELb0ELb1ELb1EEEEEEEEEvNT_6ParamsE,(.L_x_15 - _ZN7cutlass13device_kernelIN5flash11enable_sm90INS1_16FlashAttnFwdSm90INS1_25CollectiveMainloopFwdSm90ILi2EN4cute5tupleIJNS5_1CILi1EEES8_S8_EEENS6_IJNS7_ILi128EEESA_SA_EEELi128ENS_10bfloat16_tEfNS_4arch4Sm90ELb1ELb0ELb1ELb0ELb1ELb0ELb0ELb1ELb1ELb1ELb0ELb0EEENS1_21CollectiveEpilogueFwdISB_S9_SC_SE_Li256ELb0ELb1ELb0ELb0EEENS1_30DynamicPersistentTileSchedulerILi256ELi128ELb0ELb1ELb1EEEEEEEEEvNT_6ParamsE)
        .other          _ZN7cutlass13device_kernelIN5flash11enable_sm90INS1_16FlashAttnFwdSm90INS1_25CollectiveMainloopFwdSm90ILi2EN4cute5tupleIJNS5_1CILi1EEES8_S8_EEENS6_IJNS7_ILi128EEESA_SA_EEELi128ENS_10bfloat16_tEfNS_4arch4Sm90ELb1ELb0ELb1ELb0ELb1ELb0ELb0ELb1ELb1ELb1ELb0ELb0EEENS1_21CollectiveEpilogueFwdISB_S9_SC_SE_Li256ELb0ELb1ELb0ELb0EEENS1_30DynamicPersistentTileSchedulerILi256ELi128ELb0ELb1ELb1EEEEEEEEEvNT_6ParamsE,@"STO_CUDA_ENTRY STV_DEFAULT"
_ZN7cutlass13device_kernelIN5flash11enable_sm90INS1_16FlashAttnFwdSm90INS1_25CollectiveMainloopFwdSm90ILi2EN4cute5tupleIJNS5_1CILi1EEES8_S8_EEENS6_IJNS7_ILi128EEESA_SA_EEELi128ENS_10bfloat16_tEfNS_4arch4Sm90ELb1ELb0ELb1ELb0ELb1ELb0ELb0ELb1ELb1ELb1ELb0ELb0EEENS1_21CollectiveEpilogueFwdISB_S9_SC_SE_Li256ELb0ELb1ELb0ELb0EEENS1_30DynamicPersistentTileSchedulerILi256ELi128ELb0ELb1ELb1EEEEEEEEEvNT_6ParamsE:
[----:B------:R-:W-:Y:S01]  /*0000*/  LDC R1, c[0x0][0x37c] ;  /* 0x0000df00ff017b82 */ /* 0x000fe20000000800 */
[----:B------:R-:W-:Y:S05]  /*0010*/  EXIT ;  /* 0x000000000000794d */ /* 0x000fea0003800000 */
.L_x_6:
        /* <DEDUP_REMOVED lines=14> */
.L_x_15:


//--------------------- .text._ZN7cutlass13device_kernelIN5flash11enable_sm90INS1_16FlashAttnFwdSm90INS1_25CollectiveMainloopFwdSm90ILi2EN4cute5tupleIJNS5_1CILi1EEES8_S8_EEENS6_IJNS7_ILi128EEESA_SA_EEELi128ENS_10bfloat16_tEfNS_4arch4Sm90ELb1ELb0ELb1ELb1ELb1ELb0ELb0ELb1ELb1ELb1ELb0ELb0EEENS1_21CollectiveEpilogueFwdISB_S9_SC_SE_Li256ELb1ELb1ELb0ELb0EEENS1_36VarlenDynamicPersistentTileSchedulerILi128ELi128ELi256ELi128ELb0ELb1ELb1ELb1ELb1ELb1EEEEEEEEEvNT_6ParamsE --------------------------
	.section	.text._ZN7cutlass13device_kernelIN5flash11enable_sm90INS1_16FlashAttnFwdSm90INS1_25CollectiveMainloopFwdSm90ILi2EN4cute5tupleIJNS5_1CILi1EEES8_S8_EEENS6_IJNS7_ILi128EEESA_SA_EEELi128ENS_10bfloat16_tEfNS_4arch4Sm90ELb1ELb0ELb1ELb1ELb1ELb0ELb0ELb1ELb1ELb1ELb0ELb0EEENS1_21CollectiveEpilogueFwdISB_S9_SC_SE_Li256ELb1ELb1ELb0ELb0EEENS1_36VarlenDynamicPersistentTileSchedulerILi128ELi128ELi256ELi128ELb0ELb1ELb1ELb1ELb1ELb1EEEEEEEEEvNT_6ParamsE,"ax",@progbits
	.align	128
.text._ZN7cutlass13device_kernelIN5flash11enable_sm90INS1_16FlashAttnFwdSm90INS1_25CollectiveMainloopFwdSm90ILi2EN4cute5tupleIJNS5_1CILi1EEES8_S8_EEENS6_IJNS7_ILi128EEESA_SA_EEELi128ENS_10bfloat16_tEfNS_4arch4Sm90ELb1ELb0ELb1ELb1ELb1ELb0ELb0ELb1ELb1ELb1ELb0ELb0EEENS1_21CollectiveEpilogueFwdISB_S9_SC_SE_Li256ELb1ELb1ELb0ELb0EEENS1_36VarlenDynamicPersistentTileSchedulerILi128ELi128ELi256ELi128ELb0ELb1ELb1ELb1ELb1ELb1EEEEEEEEEvNT_6ParamsE:
        .type           _ZN7cutlass13device_kernelIN5flash11enable_sm90INS1_16FlashAttnFwdSm90INS1_25CollectiveMainloopFwdSm90ILi2EN4cute5tupleIJNS5_1CILi1EEES8_S8_EEENS6_IJNS7_ILi128EEESA_SA_EEELi128ENS_10bfloat16_tEfNS_4arch4Sm90ELb1ELb0ELb1ELb1ELb1ELb0ELb0ELb1ELb1ELb1ELb0ELb0EEENS1_21CollectiveEpilogueFwdISB_S9_SC_SE_Li256ELb1ELb1ELb0ELb0EEENS1_36VarlenDynamicPersistentTileSchedulerILi128ELi128ELi256ELi128ELb0ELb1ELb1ELb1ELb1ELb1EEEEEEEEEvNT_6ParamsE,@function
        .size           _ZN7cutlass13device_kernelIN5flash11enable_sm90INS1_16FlashAttnFwdSm90INS1_25CollectiveMainloopFwdSm90ILi2EN4cute5tupleIJNS5_1CILi1EEES8_S8_EEENS6_IJNS7_ILi128EEESA_SA_EEELi128ENS_10bfloat16_tEfNS_4arch4Sm90ELb1ELb0ELb1ELb1ELb1ELb0ELb0ELb1ELb1ELb1ELb0ELb0EEENS1_21CollectiveEpilogueFwdISB_S9_SC_SE_Li256ELb1ELb1ELb0ELb0EEENS1_36VarlenDynamicPersistentTileSchedulerILi128ELi128ELi256ELi128ELb0ELb1ELb1ELb1ELb1ELb1EEEEEEEEEvNT_6ParamsE,(.L_x_16 - _ZN7cutlass13device_kernelIN5flash11enable_sm90INS1_16FlashAttnFwdSm90INS1_25CollectiveMainloopFwdSm90ILi2EN4cute5tupleIJNS5_1CILi1EEES8_S8_EEENS6_IJNS7_ILi128EEESA_SA_EEELi128ENS_10bfloat16_tEfNS_4arch4Sm90ELb1ELb0ELb1ELb1ELb1ELb0ELb0ELb1ELb1ELb1ELb0ELb0EEENS1_21CollectiveEpilogueFwdISB_S9_SC_SE_Li256ELb1ELb1ELb0ELb0EEENS1_36VarlenDynamicPersistentTileSchedulerILi128ELi128ELi256ELi128ELb0ELb1ELb1ELb1ELb1ELb1EEEEEEEEEvNT_6ParamsE)
        .other          _ZN7cutlass13device_kernelIN5flash11enable_sm90INS1_16FlashAttnFwdSm90INS1_25CollectiveMainloopFwdSm90ILi2EN4cute5tupleIJNS5_1CILi1EEES8_S8_EEENS6_IJNS7_ILi128EEESA_SA_EEELi128ENS_10bfloat16_tEfNS_4arch4Sm90ELb1ELb0ELb1ELb1ELb1ELb0ELb0ELb1ELb1ELb1ELb0ELb0EEENS1_21CollectiveEpilogueFwdISB_S9_SC_SE_Li256ELb1ELb1ELb0ELb0EEENS1_36VarlenDynamicPersistentTileSchedulerILi128ELi128ELi256ELi128ELb0ELb1ELb1ELb1ELb1ELb1EEEEEEEEEvNT_6ParamsE,@"STO_CUDA_ENTRY STV_DEFAULT"
_ZN7cutlass13device_kernelIN5flash11enable_sm90INS1_16FlashAttnFwdSm90INS1_25CollectiveMainloopFwdSm90ILi2EN4cute5tupleIJNS5_1CILi1EEES8_S8_EEENS6_IJNS7_ILi128EEESA_SA_EEELi128ENS_10bfloat16_tEfNS_4arch4Sm90ELb1ELb0ELb1ELb1ELb1ELb0ELb0ELb1ELb1ELb1ELb0ELb0EEENS1_21CollectiveEpilogueFwdISB_S9_SC_SE_Li256ELb1ELb1ELb0ELb0EEENS1_36VarlenDynamicPersistentTileSchedulerILi128ELi128ELi256ELi128ELb0ELb1ELb1ELb1ELb1ELb1EEEEEEEEEvNT_6ParamsE:
[----:B------:R-:W-:Y:S01]  /*0000*/  LDC R1, c[0x0][0x37c] ;  /* 0x0000df00ff017b82 */ /* 0x000fe20000000800 */
[----:B------:R-:W-:Y:S05]  /*0010*/  EXIT ;  /* 0x000000000000794d */ /* 0x000fea0003800000 */
.L_x_7:
        /* <DEDUP_REMOVED lines=14> */
.L_x_16:


//--------------------- .text._ZN7cutlass13device_kernelIN5flash11enable_sm90INS1_16FlashAttnFwdSm90INS1_25CollectiveMainloopFwdSm90ILi2EN4cute5tupleIJNS5_1CILi1EEES8_S8_EEENS6_IJNS7_ILi128EEESA_SA_EEELi128ENS_10bfloat16_tEfNS_4arch4Sm90ELb1ELb0ELb1ELb1ELb1ELb1ELb0ELb1ELb1ELb1ELb0ELb0EEENS1_21CollectiveEpilogueFwdISB_S9_SC_SE_Li256ELb1ELb1ELb0ELb0EEENS1_36VarlenDynamicPersistentTileSchedulerILi128ELi128ELi256ELi128ELb0ELb1ELb1ELb1ELb1ELb1EEEEEEEEEvNT_6ParamsE --------------------------
	.section	.text._ZN7cutlass13device_kernelIN5flash11enable_sm90INS1_16FlashAttnFwdSm90INS1_25CollectiveMainloopFwdSm90ILi2EN4cute5tupleIJNS5_1CILi1EEES8_S8_EEENS6_IJNS7_ILi128EEESA_SA_EEELi128ENS_10bfloat16_tEfNS_4arch4Sm90ELb1ELb0ELb1ELb1ELb1ELb1ELb0ELb1ELb1ELb1ELb0ELb0EEENS1_21CollectiveEpilogueFwdISB_S9_SC_SE_Li256ELb1ELb1ELb0ELb0EEENS1_36VarlenDynamicPersistentTileSchedulerILi128ELi128ELi256ELi128ELb0ELb1ELb1ELb1ELb1ELb1EEEEEEEEEvNT_6ParamsE,"ax",@progbits
	.align	128
.text._ZN7cutlass13device_kernelIN5flash11enable_sm90INS1_16FlashAttnFwdSm90INS1_25CollectiveMainloopFwdSm90ILi2EN4cute5tupleIJNS5_1CILi1EEES8_S8_EEENS6_IJNS7_ILi128EEESA_SA_EEELi128ENS_10bfloat16_tEfNS_4arch4Sm90ELb1ELb0ELb1ELb1ELb1ELb1ELb0ELb1ELb1ELb1ELb0ELb0EEENS1_21CollectiveEpilogueFwdISB_S9_SC_SE_Li256ELb1ELb1ELb0ELb0EEENS1_36VarlenDynamicPersistentTileSchedulerILi128ELi128ELi256ELi128ELb0ELb1ELb1ELb1ELb1ELb1EEEEEEEEEvNT_6ParamsE:
        .type           _ZN7cutlass13device_kernelIN5flash11enable_sm90INS1_16FlashAttnFwdSm90INS1_25CollectiveMainloopFwdSm90ILi2EN4cute5tupleIJNS5_1CILi1EEES8_S8_EEENS6_IJNS7_ILi128EEESA_SA_EEELi128ENS_10bfloat16_tEfNS_4arch4Sm90ELb1ELb0ELb1ELb1ELb1ELb1ELb0ELb1ELb1ELb1ELb0ELb0EEENS1_21CollectiveEpilogueFwdISB_S9_SC_SE_Li256ELb1ELb1ELb0ELb0EEENS1_36VarlenDynamicPersistentTileSchedulerILi128ELi128ELi256ELi128ELb0ELb1ELb1ELb1ELb1ELb1EEEEEEEEEvNT_6ParamsE,@function
        .size           _ZN7cutlass13device_kernelIN5flash11enable_sm90INS1_16FlashAttnFwdSm90INS1_25CollectiveMainloopFwdSm90ILi2EN4cute5tupleIJNS5_1CILi1EEES8_S8_EEENS6_IJNS7_ILi128EEESA_SA_EEELi128ENS_10bfloat16_tEfNS_4arch4Sm90ELb1ELb0ELb1ELb1ELb1ELb1ELb0ELb1ELb1ELb1ELb0ELb0EEENS1_21CollectiveEpilogueFwdISB_S9_SC_SE_Li256ELb1ELb1ELb0ELb0EEENS1_36VarlenDynamicPersistentTileSchedulerILi128ELi128ELi256ELi128ELb0ELb1ELb1ELb1ELb1ELb1EEEEEEEEEvNT_6ParamsE,(.L_x_17 - _ZN7cutlass13device_kernelIN5flash11enable_sm90INS1_16FlashAttnFwdSm90INS1_25CollectiveMainloopFwdSm90ILi2EN4cute5tupleIJNS5_1CILi1EEES8_S8_EEENS6_IJNS7_ILi128EEESA_SA_EEELi128ENS_10bfloat16_tEfNS_4arch4Sm90ELb1ELb0ELb1ELb1ELb1ELb1ELb0ELb1ELb1ELb1ELb0ELb0EEENS1_21CollectiveEpilogueFwdISB_S9_SC_SE_Li256ELb1ELb1ELb0ELb0EEENS1_36VarlenDynamicPersistentTileSchedulerILi128ELi128ELi256ELi128ELb0ELb1ELb1ELb1ELb1ELb1EEEEEEEEEvNT_6ParamsE)
        .other          _ZN7cutlass13device_kernelIN5flash11enable_sm90INS1_16FlashAttnFwdSm90INS1_25CollectiveMainloopFwdSm90ILi2EN4cute5tupleIJNS5_1CILi1EEES8_S8_EEENS6_IJNS7_ILi128EEESA_SA_EEELi128ENS_10bfloat16_tEfNS_4arch4Sm90ELb1ELb0ELb1ELb1ELb1ELb1ELb0ELb1ELb1ELb1ELb0ELb0EEENS1_21CollectiveEpilogueFwdISB_S9_SC_SE_Li256ELb1ELb1ELb0ELb0EEENS1_36VarlenDynamicPersistentTileSchedulerILi128ELi128ELi256ELi128ELb0ELb1ELb1ELb1ELb1ELb1EEEEEEEEEvNT_6ParamsE,@"STO_CUDA_ENTRY STV_DEFAULT"
_ZN7cutlass13device_kernelIN5flash11enable_sm90INS1_16FlashAttnFwdSm90INS1_25CollectiveMainloopFwdSm90ILi2EN4cute5tupleIJNS5_1CILi1EEES8_S8_EEENS6_IJNS7_ILi128EEESA_SA_EEELi128ENS_10bfloat16_tEfNS_4arch4Sm90ELb1ELb0ELb1ELb1ELb1ELb1ELb0ELb1ELb1ELb1ELb0ELb0EEENS1_21CollectiveEpilogueFwdISB_S9_SC_SE_Li256ELb1ELb1ELb0ELb0EEENS1_36VarlenDynamicPersistentTileSchedulerILi128ELi128ELi256ELi128ELb0ELb1ELb1ELb1ELb1ELb1EEEEEEEEEvNT_6ParamsE:
[----:B------:R-:W-:Y:S01]  /*0000*/  LDC R1, c[0x0][0x37c] ;  /* 0x0000df00ff017b82 */ /* 0x000fe20000000800 */
[----:B------:R-:W-:Y:S05]  /*0010*/  EXIT ;  /* 0x000000000000794d */ /* 0x000fea0003800000 */
.L_x_8:
        /* <DEDUP_REMOVED lines=14> */
.L_x_17:


//--------------------- .nv.shared.reserved.0     --------------------------
	.section	.nv.shared.reserved.0,"aw",@nobits
	.weak		__nv_reservedSMEM_offset_0_alias
	.size		__nv_reservedSMEM_offset_0_alias, 0, 64
	.other		__nv_reservedSMEM_offset_0_alias,@"STO_CUDA_RESERVED_SHARED STV_DEFAULT"
__nv_reservedSMEM_offset_0_alias:
	.zero		0
	.zero		64


//--------------------- .nv.global                --------------------------
	.section	.nv.global,"aw",@nobits
.nv.global:
	.type		_ZN80_INTERNAL_53d2d09d_44_flash_fwd_hdim128_bf16_paged_softcap_sm90_cu_f3e6f9ee_29184cute1_E,@object
	.size		_ZN80_INTERNAL_53d2d09d_44_flash_fwd_hdim128_bf16_paged_softcap_sm90_cu_f3e6f9ee_29184cute1_E,(_ZN80_INTERNAL_53d2d09d_44_flash_fwd_hdim128_bf16_paged_softcap_sm90_cu_f3e6f9ee_29184cuda3std3__45__cpo6cbeginE - _ZN80_INTERNAL_53d2d09d_44_flash_fwd_hdim128_bf16_paged_softcap_sm90_cu_f3e6f9ee_29184cute1_E)
_ZN80_INTERNAL_53d2d09d_44_flash_fwd_hdim128_bf16_paged_softcap_sm90_cu_f3e6f9ee_29184cute1_E:
	.zero		1
	.type		_ZN80_INTERNAL_53d2d09d_44_flash_fwd_hdim128_bf16_paged_softcap_sm90_cu_f3e6f9ee_29184cuda3std3__45__cpo6cbeginE,@object
	.size		_ZN80_INTERNAL_53d2d09d_44_flash_fwd_hdim128_bf16_paged_softcap_sm90_cu_f3e6f9ee_29184cuda3std3__45__cpo6cbeginE,(_ZN80_INTERNAL_53d2d09d_44_flash_fwd_hdim128_bf16_paged_softcap_sm90_cu_f3e6f9ee_29184cuda3std3__48in_placeE - _ZN80_INTERNAL_53d2d09d_44_flash_fwd_hdim128_bf16_paged_softcap_sm90_cu_f3e6f9ee_29184cuda3std3__45__cpo6cbeginE)
_ZN80_INTERNAL_53d2d09d_44_flash_fwd_hdim128_bf16_paged_softcap_sm90_cu_f3e6f9ee_29184cuda3std3__45__cpo6cbeginE:
	.zero		1
	.type		_ZN80_INTERNAL_53d2d09d_44_flash_fwd_hdim128_bf16_paged_softcap_sm90_cu_f3e6f9ee_29184cuda3std3__48in_placeE,@object
	.size		_ZN80_INTERNAL_53d2d09d_44_flash_fwd_hdim128_bf16_paged_softcap_sm90_cu_f3e6f9ee_29184cuda3std3__48in_placeE,(_ZN80_INTERNAL_53d2d09d_44_flash_fwd_hdim128_bf16_paged_softcap_sm90_cu_f3e6f9ee_29184cuda3std6ranges3__45__cpo9iter_moveE - _ZN80_INTERNAL_53d2d09d_44_flash_fwd_hdim128_bf16_paged_softcap_sm90_cu_f3e6f9ee_29184cuda3std3__48in_placeE)
_ZN80_INTERNAL_53d2d09d_44_flash_fwd_hdim128_bf16_paged_softcap_sm90_cu_f3e6f9ee_29184cuda3std3__48in_placeE:
	.zero		1
	.type		_ZN80_INTERNAL_53d2d09d_44_flash_fwd_hdim128_bf16_paged_softcap_sm90_cu_f3e6f9ee_29184cuda3std6ranges3__45__cpo9iter_moveE,@object
	.size		_ZN80_INTERNAL_53d2d09d_44_flash_fwd_hdim128_bf16_paged_softcap_sm90_cu_f3e6f9ee_29184cuda3std6ranges3__45__cpo9iter_moveE,(_ZN80_INTERNAL_53d2d09d_44_flash_fwd_hdim128_bf16_paged_softcap_sm90_cu_f3e6f9ee_29184cuda3std3__45__cpo5beginE - _ZN80_INTERNAL_53d2d09d_44_flash_fwd_hdim128_bf16_paged_softcap_sm90_cu_f3e6f9ee_29184cuda3std6ranges3__45__cpo9iter_moveE)
_ZN80_INTERNAL_53d2d09d_44_flash_fwd_hdim128_bf16_paged_softcap_sm90_cu_f3e6f9ee_29184cuda3std6ranges3__45__cpo9iter_moveE:
	.zero		1
	.type		_ZN80_INTERNAL_53d2d09d_44_flash_fwd_hdim128_bf16_paged_softcap_sm90_cu_f3e6f9ee_29184cuda3std3__45__cpo5beginE,@object
	.size		_ZN80_INTERNAL_53d2d09d_44_flash_fwd_hdim128_bf16_paged_softcap_sm90_cu_f3e6f9ee_29184cuda3std3__45__cpo5beginE,(_ZN80_INTERNAL_53d2d09d_44_flash_fwd_hdim128_bf16_paged_softcap_sm90_cu_f3e6f9ee_29184cuda3std3__482_GLOBAL__N__53d2d09d_44_flash_fwd_hdim128_bf16_paged_softcap_sm90_cu_f3e6f9ee_29186ignoreE - _ZN80_INTERNAL_53d2d09d_44_flash_fwd_hdim128_bf16_paged_softcap_sm90_cu_f3e6f9ee_29184cuda3std3__45__cpo5beginE)
_ZN80_INTERNAL_53d2d09d_44_flash_fwd_hdim128_bf16_paged_softcap_sm90_cu_f3e6f9ee_29184cuda3std3__45__cpo5beginE:
	.zero		1
	.type		_ZN80_INTERNAL_53d2d09d_44_flash_fwd_hdim128_bf16_paged_softcap_sm90_cu_f3e6f9ee_29184cuda3std3__482_GLOBAL__N__53d2d09d_44_flash_fwd_hdim128_bf16_paged_softcap_sm90_cu_f3e6f9ee_29186ignoreE,@object
	.size		_ZN80_INTERNAL_53d2d09d_44_flash_fwd_hdim128_bf16_paged_softcap_sm90_cu_f3e6f9ee_29184cuda3std3__482_GLOBAL__N__53d2d09d_44_flash_fwd_hdim128_bf16_paged_softcap_sm90_cu_f3e6f9ee_29186ignoreE,(_ZN80_INTERNAL_53d2d09d_44_flash_fwd_hdim128_bf16_paged_softcap_sm90_cu_f3e6f9ee_29184cute7productE - _ZN80_INTERNAL_53d2d09d_44_flash_fwd_hdim128_bf16_paged_softcap_sm90_cu_f3e6f9ee_29184cuda3std3__482_GLOBAL__N__53d2d09d_44_flash_fwd_hdim128_bf16_paged_softcap_sm90_cu_f3e6f9ee_29186ignoreE)
_ZN80_INTERNAL_53d2d09d_44_flash_fwd_hdim128_bf16_paged_softcap_sm90_cu_f3e6f9ee_29184cuda3std3__482_GLOBAL__N__53d2d09d_44_flash_fwd_hdim128_bf16_paged_softcap_sm90_cu_f3e6f9ee_29186ignoreE:
	.zero		1
	.type		_ZN80_INTERNAL_53d2d09d_44_flash_fwd_hdim128_bf16_paged_softcap_sm90_cu_f3e6f9ee_29184cute7productE,@object
	.size		_ZN80_INTERNAL_53d2d09d_44_flash_fwd_hdim128_bf16_paged_softcap_sm90_cu_f3e6f9ee_29184cute7productE,(_ZN80_INTERNAL_53d2d09d_44_flash_fwd_hdim128_bf16_paged_softcap_sm90_cu_f3e6f9ee_29184cuda3std3__45__cpo3endE - _ZN80_INTERNAL_53d2d09d_44_flash_fwd_hdim128_bf16_paged_softcap_sm90_cu_f3e6f9ee_29184cute7productE)
_ZN80_INTERNAL_53d2d09d_44_flash_fwd_hdim128_bf16_paged_softcap_sm90_cu_f3e6f9ee_29184cute7productE:
	.zero		1
	.type		_ZN80_INTERNAL_53d2d09d_44_flash_fwd_hdim128_bf16_paged_softcap_sm90_cu_f3e6f9ee_29184cuda3std3__45__cpo3endE,@object
	.size		_ZN80_INTERNAL_53d2d09d_44_flash_fwd_hdim128_bf16_paged_softcap_sm90_cu_f3e6f9ee_29184cuda3std3__45__cpo3endE,(_ZN80_INTERNAL_53d2d09d_44_flash_fwd_hdim128_bf16_paged_softcap_sm90_cu_f3e6f9ee_29184cuda3std3__419piecewise_constructE - _ZN80_INTERNAL_53d2d09d_44_flash_fwd_hdim128_bf16_paged_softcap_sm90_cu_f3e6f9ee_29184cuda3std3__45__cpo3endE)
_ZN80_INTERNAL_53d2d09d_44_flash_fwd_hdim128_bf16_paged_softcap_sm90_cu_f3e6f9ee_29184cuda3std3__45__cpo3endE:
	.zero		1
	.type		_ZN80_INTERNAL_53d2d09d_44_flash_fwd_hdim128_bf16_paged_softcap_sm90_cu_f3e6f9ee_29184cuda3std3__419piecewise_constructE,@object
	.size		_ZN80_INTERNAL_53d2d09d_44_flash_fwd_hdim128_bf16_paged_softcap_sm90_cu_f3e6f9ee_29184cuda3std3__419piecewise_constructE,(_ZN80_INTERNAL_53d2d09d_44_flash_fwd_hdim128_bf16_paged_softcap_sm90_cu_f3e6f9ee_29184cuda3std3__45__cpo4cendE - _ZN80_INTERNAL_53d2d09d_44_flash_fwd_hdim128_bf16_paged_softcap_sm90_cu_f3e6f9ee_29184cuda3std3__419piecewise_constructE)
_ZN80_INTERNAL_53d2d09d_44_flash_fwd_hdim128_bf16_paged_softcap_sm90_cu_f3e6f9ee_29184cuda3std3__419piecewise_constructE:
	.zero		1
	.type		_ZN80_INTERNAL_53d2d09d_44_flash_fwd_hdim128_bf16_paged_softcap_sm90_cu_f3e6f9ee_29184cuda3std3__45__cpo4cendE,@object
	.size		_ZN80_INTERNAL_53d2d09d_44_flash_fwd_hdim128_bf16_paged_softcap_sm90_cu_f3e6f9ee_29184cuda3std3__45__cpo4cendE,(_ZN80_INTERNAL_53d2d09d_44_flash_fwd_hdim128_bf16_paged_softcap_sm90_cu_f3e6f9ee_29184cuda3std6ranges3__45__cpo4swapE - _ZN80_INTERNAL_53d2d09d_44_flash_fwd_hdim128_bf16_paged_softcap_sm90_cu_f3e6f9ee_29184cuda3std3__45__cpo4cendE)
_ZN80_INTERNAL_53d2d09d_44_flash_fwd_hdim128_bf16_paged_softcap_sm90_cu_f3e6f9ee_29184cuda3std3__45__cpo4cendE:
	.zero		1
	.type		_ZN80_INTERNAL_53d2d09d_44_flash_fwd_hdim128_bf16_paged_softcap_sm90_cu_f3e6f9ee_29184cuda3std6ranges3__45__cpo4swapE,@object
	.size		_ZN80_INTERNAL_53d2d09d_44_flash_fwd_hdim128_bf16_paged_softcap_sm90_cu_f3e6f9ee_29184cuda3std6ranges3__45__cpo4swapE,(.L_7 - _ZN80_INTERNAL_53d2d09d_44_flash_fwd_hdim128_bf16_paged_softcap_sm90_cu_f3e6f9ee_29184cuda3std6ranges3__45__cpo4swapE)
_ZN80_INTERNAL_53d2d09d_44_flash_fwd_hdim128_bf16_paged_softcap_sm90_cu_f3e6f9ee_29184cuda3std6ranges3__45__cpo4swapE:
	.zero		1
.L_7:


//--------------------- .nv.constant0._ZN7cutlass13device_kernelIN5flash11enable_sm90INS1_16FlashAttnFwdSm90INS1_25CollectiveMainloopFwdSm90ILi2EN4cute5tupleIJNS5_1CILi1EEES8_S8_EEENS6_IJNS7_ILi128EEESA_SA_EEELi128ENS_10bfloat16_tEfNS_4arch4Sm90ELb0ELb0ELb1ELb0ELb1ELb0ELb0ELb1ELb1ELb1ELb0ELb0EEENS1_21CollectiveEpilogueFwdISB_S9_SC_SE_Li256ELb0ELb1ELb0ELb0EEENS1_29StaticPersistentTileSchedulerILb0EEEEEEEEEvNT_6ParamsE --------------------------
	.section	.nv.constant0._ZN7cutlass13device_kernelIN5flash11enable_sm90INS1_16FlashAttnFwdSm90INS1_25CollectiveMainloopFwdSm90ILi2EN4cute5tupleIJNS5_1CILi1EEES8_S8_EEENS6_IJNS7_ILi128EEESA_SA_EEELi128ENS_10bfloat16_tEfNS_4arch4Sm90ELb0ELb0ELb1ELb0ELb1ELb0ELb0ELb1ELb1ELb1ELb0ELb0EEENS1_21CollectiveEpilogueFwdISB_S9_SC_SE_Li256ELb0ELb1ELb0ELb0EEENS1_29StaticPersistentTileSchedulerILb0EEEEEEEEEvNT_6ParamsE,"a",@progbits
	.sectionflags	@""
	.align	4
.nv.constant0._ZN7cutlass13device_kernelIN5flash11enable_sm90INS1_16FlashAttnFwdSm90INS1_25CollectiveMainloopFwdSm90ILi2EN4cute5tupleIJNS5_1CILi1EEES8_S8_EEENS6_IJNS7_ILi128EEESA_SA_EEELi128ENS_10bfloat16_tEfNS_4arch4Sm90ELb0ELb0ELb1ELb0ELb1ELb0ELb0ELb1ELb1ELb1ELb0ELb0EEENS1_21CollectiveEpilogueFwdISB_S9_SC_SE_Li256ELb0ELb1ELb0ELb0EEENS1_29StaticPersistentTileSchedulerILb0EEEEEEEEEvNT_6ParamsE:
	.zero		3456


//--------------------- .nv.constant0._ZN7cutlass13device_kernelIN5flash11enable_sm90INS1_16FlashAttnFwdSm90INS1_25CollectiveMainloopFwdSm90ILi2EN4cute5tupleIJNS5_1CILi1EEES8_S8_EEENS6_IJNS7_ILi128EEESA_SA_EEELi128ENS_10bfloat16_tEfNS_4arch4Sm90ELb0ELb0ELb1ELb1ELb1ELb0ELb0ELb1ELb1ELb1ELb0ELb0EEENS1_21CollectiveEpilogueFwdISB_S9_SC_SE_Li256ELb1ELb1ELb0ELb0EEENS1_36VarlenDynamicPersistentTileSchedulerILi128ELi128ELi256ELi128ELb0ELb1ELb1ELb0ELb1ELb1EEEEEEEEEvNT_6ParamsE --------------------------
	.section	.nv.constant0._ZN7cutlass13device_kernelIN5flash11enable_sm90INS1_16FlashAttnFwdSm90INS1_25CollectiveMainloopFwdSm90ILi2EN4cute5tupleIJNS5_1CILi1EEES8_S8_EEENS6_IJNS7_ILi128EEESA_SA_EEELi128ENS_10bfloat16_tEfNS_4arch4Sm90ELb0ELb0ELb1ELb1ELb1ELb0ELb0ELb1ELb1ELb1ELb0ELb0EEENS1_21CollectiveEpilogueFwdISB_S9_SC_SE_Li256ELb1ELb1ELb0ELb0EEENS1_36VarlenDynamicPersistentTileSchedulerILi128ELi128ELi256ELi128ELb0ELb1ELb1ELb0ELb1ELb1EEEEEEEEEvNT_6ParamsE,"a",@progbits
	.sectionflags	@""
	.align	4
.nv.constant0._ZN7cutlass13device_kernelIN5flash11enable_sm90INS1_16FlashAttnFwdSm90INS1_25CollectiveMainloopFwdSm90ILi2EN4cute5tupleIJNS5_1CILi1EEES8_S8_EEENS6_IJNS7_ILi128EEESA_SA_EEELi128ENS_10bfloat16_tEfNS_4arch4Sm90ELb0ELb0ELb1ELb1ELb1ELb0ELb0ELb1ELb1ELb1ELb0ELb0EEENS1_21CollectiveEpilogueFwdISB_S9_SC_SE_Li256ELb1ELb1ELb0ELb0EEENS1_36VarlenDynamicPersistentTileSchedulerILi128ELi128ELi256ELi128ELb0ELb1ELb1ELb0ELb1ELb1EEEEEEEEEvNT_6ParamsE:
	.zero		3584


//--------------------- .nv.constant0._ZN7cutlass13device_kernelIN5flash11enable_sm90INS1_16FlashAttnFwdSm90INS1_25CollectiveMainloopFwdSm90ILi2EN4cute5tupleIJNS5_1CILi1EEES8_S8_EEENS6_IJNS7_ILi128EEESA_SA_EEELi128ENS_10bfloat16_tEfNS_4arch4Sm90ELb0ELb0ELb1ELb1ELb1ELb1ELb0ELb1ELb1ELb1ELb0ELb0EEENS1_21CollectiveEpilogueFwdISB_S9_SC_SE_Li256ELb1ELb1ELb0ELb0EEENS1_36VarlenDynamicPersistentTileSchedulerILi128ELi128ELi256ELi128ELb0ELb1ELb1ELb0ELb1ELb1EEEEEEEEEvNT_6ParamsE --------------------------
	.section	.nv.constant0._ZN7cutlass13device_kernelIN5flash11enable_sm90INS1_16FlashAttnFwdSm90INS1_25CollectiveMainloopFwdSm90ILi2EN4cute5tupleIJNS5_1CILi1EEES8_S8_EEENS6_IJNS7_ILi128EEESA_SA_EEELi128ENS_10bfloat16_tEfNS_4arch4Sm90ELb0ELb0ELb1ELb1ELb1ELb1ELb0ELb1ELb1ELb1ELb0ELb0EEENS1_21CollectiveEpilogueFwdISB_S9_SC_SE_Li256ELb1ELb1ELb0ELb0EEENS1_36VarlenDynamicPersistentTileSchedulerILi128ELi128ELi256ELi128ELb0ELb1ELb1ELb0ELb1ELb1EEEEEEEEEvNT_6ParamsE,"a",@progbits
	.sectionflags	@""
	.align	4
.nv.constant0._ZN7cutlass13device_kernelIN5flash11enable_sm90INS1_16FlashAttnFwdSm90INS1_25CollectiveMainloopFwdSm90ILi2EN4cute5tupleIJNS5_1CILi1EEES8_S8_EEENS6_IJNS7_ILi128EEESA_SA_EEELi128ENS_10bfloat16_tEfNS_4arch4Sm90ELb0ELb0ELb1ELb1ELb1ELb1ELb0ELb1ELb1ELb1ELb0ELb0EEENS1_21CollectiveEpilogueFwdISB_S9_SC_SE_Li256ELb1ELb1ELb0ELb0EEENS1_36VarlenDynamicPersistentTileSchedulerILi128ELi128ELi256ELi128ELb0ELb1ELb1ELb0ELb1ELb1EEEEEEEEEvNT_6ParamsE:
	.zero		3584


//--------------------- .nv.constant0._ZN7cutlass13device_kernelIN5flash11enable_sm90INS1_16FlashAttnFwdSm90INS1_25CollectiveMainloopFwdSm90ILi2EN4cute5tupleIJNS5_1CILi1EEES8_S8_EEENS6_IJNS7_ILi128EEESA_SA_EEELi128ENS_10bfloat16_tEfNS_4arch4Sm90ELb0ELb1ELb1ELb0ELb1ELb0ELb0ELb1ELb1ELb1ELb0ELb0EEENS1_21CollectiveEpilogueFwdISB_S9_SC_SE_Li256ELb0ELb1ELb0ELb0EEENS1_30DynamicPersistentTileSchedulerILi256ELi128ELb0ELb1ELb1EEEEEEEEEvNT_6ParamsE --------------------------
	.section	.nv.constant0._ZN7cutlass13device_kernelIN5flash11enable_sm90INS1_16FlashAttnFwdSm90INS1_25CollectiveMainloopFwdSm90ILi2EN4cute5tupleIJNS5_1CILi1EEES8_S8_EEENS6_IJNS7_ILi128EEESA_SA_EEELi128ENS_10bfloat16_tEfNS_4arch4Sm90ELb0ELb1ELb1ELb0ELb1ELb0ELb0ELb1ELb1ELb1ELb0ELb0EEENS1_21CollectiveEpilogueFwdISB_S9_SC_SE_Li256ELb0ELb1ELb0ELb0EEENS1_30DynamicPersistentTileSchedulerILi256ELi128ELb0ELb1ELb1EEEEEEEEEvNT_6ParamsE,"a",@progbits
	.sectionflags	@""
	.align	4
.nv.constant0._ZN7cutlass13device_kernelIN5flash11enable_sm90INS1_16FlashAttnFwdSm90INS1_25CollectiveMainloopFwdSm90ILi2EN4cute5tupleIJNS5_1CILi1EEES8_S8_EEENS6_IJNS7_ILi128EEESA_SA_EEELi128ENS_10bfloat16_tEfNS_4arch4Sm90ELb0ELb1ELb1ELb0ELb1ELb0ELb0ELb1ELb1ELb1ELb0ELb0EEENS1_21CollectiveEpilogueFwdISB_S9_SC_SE_Li256ELb0ELb1ELb0ELb0EEENS1_30DynamicPersistentTileSchedulerILi256ELi128ELb0ELb1ELb1EEEEEEEEEvNT_6ParamsE:
	.zero		3584


//--------------------- .nv.constant0._ZN7cutlass13device_kernelIN5flash11enable_sm90INS1_16FlashAttnFwdSm90INS1_25CollectiveMainloopFwdSm90ILi2EN4cute5tupleIJNS5_1CILi1EEES8_S8_EEENS6_IJNS7_ILi128EEESA_SA_EEELi128ENS_10bfloat16_tEfNS_4arch4Sm90ELb0ELb1ELb1ELb1ELb1ELb0ELb0ELb1ELb1ELb1ELb0ELb0EEENS1_21CollectiveEpilogueFwdISB_S9_SC_SE_Li256ELb1ELb1ELb0ELb0EEENS1_36VarlenDynamicPersistentTileSchedulerILi128ELi128ELi256ELi128ELb0ELb1ELb1ELb1ELb0ELb1EEEEEEEEEvNT_6ParamsE --------------------------
	.section	.nv.constant0._ZN7cutlass13device_kernelIN5flash11enable_sm90INS1_16FlashAttnFwdSm90INS1_25CollectiveMainloopFwdSm90ILi2EN4cute5tupleIJNS5_1CILi1EEES8_S8_EEENS6_IJNS7_ILi128EEESA_SA_EEELi128ENS_10bfloat16_tEfNS_4arch4Sm90ELb0ELb1ELb1ELb1ELb1ELb0ELb0ELb1ELb1ELb1ELb0ELb0EEENS1_21CollectiveEpilogueFwdISB_S9_SC_SE_Li256ELb1ELb1ELb0ELb0EEENS1_36VarlenDynamicPersistentTileSchedulerILi128ELi128ELi256ELi128ELb0ELb1ELb1ELb1ELb0ELb1EEEEEEEEEvNT_6ParamsE,"a",@progbits
	.sectionflags	@""
	.align	4
.nv.constant0._ZN7cutlass13device_kernelIN5flash11enable_sm90INS1_16FlashAttnFwdSm90INS1_25CollectiveMainloopFwdSm90ILi2EN4cute5tupleIJNS5_1CILi1EEES8_S8_EEENS6_IJNS7_ILi128EEESA_SA_EEELi128ENS_10bfloat16_tEfNS_4arch4Sm90ELb0ELb1ELb1ELb1ELb1ELb0ELb0ELb1ELb1ELb1ELb0ELb0EEENS1_21CollectiveEpilogueFwdISB_S9_SC_SE_Li256ELb1ELb1ELb0ELb0EEENS1_36VarlenDynamicPersistentTileSchedulerILi128ELi128ELi256ELi128ELb0ELb1ELb1ELb1ELb0ELb1EEEEEEEEEvNT_6ParamsE:
	.zero		3584


//--------------------- .nv.constant0._ZN7cutlass13device_kernelIN5flash11enable_sm90INS1_16FlashAttnFwdSm90INS1_25CollectiveMainloopFwdSm90ILi2EN4cute5tupleIJNS5_1CILi1EEES8_S8_EEENS6_IJNS7_ILi128EEESA_SA_EEELi128ENS_10bfloat16_tEfNS_4arch4Sm90ELb0ELb1ELb1ELb1ELb1ELb1ELb0ELb1ELb1ELb1ELb0ELb0EEENS1_21CollectiveEpilogueFwdISB_S9_SC_SE_Li256ELb1ELb1ELb0ELb0EEENS1_36VarlenDynamicPersistentTileSchedulerILi128ELi128ELi256ELi128ELb0ELb1ELb1ELb1ELb0ELb1EEEEEEEEEvNT_6ParamsE --------------------------
	.section	.nv.constant0._ZN7cutlass13device_kernelIN5flash11enable_sm90INS1_16FlashAttnFwdSm90INS1_25CollectiveMainloopFwdSm90ILi2EN4cute5tupleIJNS5_1CILi1EEES8_S8_EEENS6_IJNS7_ILi128EEESA_SA_EEELi128ENS_10bfloat16_tEfNS_4arch4Sm90ELb0ELb1ELb1ELb1ELb1ELb1ELb0ELb1ELb1ELb1ELb0ELb0EEENS1_21CollectiveEpilogueFwdISB_S9_SC_SE_Li256ELb1ELb1ELb0ELb0EEENS1_36VarlenDynamicPersistentTileSchedulerILi128ELi128ELi256ELi128ELb0ELb1ELb1ELb1ELb0ELb1EEEEEEEEEvNT_6ParamsE,"a",@progbits
	.sectionflags	@""
	.align	4
.nv.constant0._ZN7cutlass13device_kernelIN5flash11enable_sm90INS1_16FlashAttnFwdSm90INS1_25CollectiveMainloopFwdSm90ILi2EN4cute5tupleIJNS5_1CILi1EEES8_S8_EEENS6_IJNS7_ILi128EEESA_SA_EEELi128ENS_10bfloat16_tEfNS_4arch4Sm90ELb0ELb1ELb1ELb1ELb1ELb1ELb0ELb1ELb1ELb1ELb0ELb0EEENS1_21CollectiveEpilogueFwdISB_S9_SC_SE_Li256ELb1ELb1ELb0ELb0EEENS1_36VarlenDynamicPersistentTileSchedulerILi128ELi128ELi256ELi128ELb0ELb1ELb1ELb1ELb0ELb1EEEEEEEEEvNT_6ParamsE:
	.zero		3584


//--------------------- .nv.constant0._ZN7cutlass13device_kernelIN5flash11enable_sm90INS1_16FlashAttnFwdSm90INS1_25CollectiveMainloopFwdSm90ILi2EN4cute5tupleIJNS5_1CILi1EEES8_S8_EEENS6_IJNS7_ILi128EEESA_SA_EEELi128ENS_10bfloat16_tEfNS_4arch4Sm90ELb1ELb0ELb1ELb0ELb1ELb0ELb0ELb1ELb1ELb1ELb0ELb0EEENS1_21CollectiveEpilogueFwdISB_S9_SC_SE_Li256ELb0ELb1ELb0ELb0EEENS1_30DynamicPersistentTileSchedulerILi256ELi128ELb0ELb1ELb1EEEEEEEEEvNT_6ParamsE --------------------------
	.section	.nv.constant0._ZN7cutlass13device_kernelIN5flash11enable_sm90INS1_16FlashAttnFwdSm90INS1_25CollectiveMainloopFwdSm90ILi2EN4cute5tupleIJNS5_1CILi1EEES8_S8_EEENS6_IJNS7_ILi128EEESA_SA_EEELi128ENS_10bfloat16_tEfNS_4arch4Sm90ELb1ELb0ELb1ELb0ELb1ELb0ELb0ELb1ELb1ELb1ELb0ELb0EEENS1_21CollectiveEpilogueFwdISB_S9_SC_SE_Li256ELb0ELb1ELb0ELb0EEENS1_30DynamicPersistentTileSchedulerILi256ELi128ELb0ELb1ELb1EEEEEEEEEvNT_6ParamsE,"a",@progbits
	.sectionflags	@""
	.align	4
.nv.constant0._ZN7cutlass13device_kernelIN5flash11enable_sm90INS1_16FlashAttnFwdSm90INS1_25CollectiveMainloopFwdSm90ILi2EN4cute5tupleIJNS5_1CILi1EEES8_S8_EEENS6_IJNS7_ILi128EEESA_SA_EEELi128ENS_10bfloat16_tEfNS_4arch4Sm90ELb1ELb0ELb1ELb0ELb1ELb0ELb0ELb1ELb1ELb1ELb0ELb0EEENS1_21CollectiveEpilogueFwdISB_S9_SC_SE_Li256ELb0ELb1ELb0ELb0EEENS1_30DynamicPersistentTileSchedulerILi256ELi128ELb0ELb1ELb1EEEEEEEEEvNT_6ParamsE:
	.zero		3584


//--------------------- .nv.constant0._ZN7cutlass13device_kernelIN5flash11enable_sm90INS1_16FlashAttnFwdSm90INS1_25CollectiveMainloopFwdSm90ILi2EN4cute5tupleIJNS5_1CILi1EEES8_S8_EEENS6_IJNS7_ILi128EEESA_SA_EEELi128ENS_10bfloat16_tEfNS_4arch4Sm90ELb1ELb0ELb1ELb1ELb1ELb0ELb0ELb1ELb1ELb1ELb0ELb0EEENS1_21CollectiveEpilogueFwdISB_S9_SC_SE_Li256ELb1ELb1ELb0ELb0EEENS1_36VarlenDynamicPersistentTileSchedulerILi128ELi128ELi256ELi128ELb0ELb1ELb1ELb1ELb1ELb1EEEEEEEEEvNT_6ParamsE --------------------------
	.section	.nv.constant0._ZN7cutlass13device_kernelIN5flash11enable_sm90INS1_16FlashAttnFwdSm90INS1_25CollectiveMainloopFwdSm90ILi2EN4cute5tupleIJNS5_1CILi1EEES8_S8_EEENS6_IJNS7_ILi128EEESA_SA_EEELi128ENS_10bfloat16_tEfNS_4arch4Sm90ELb1ELb0ELb1ELb1ELb1ELb0ELb0ELb1ELb1ELb1ELb0ELb0EEENS1_21CollectiveEpilogueFwdISB_S9_SC_SE_Li256ELb1ELb1ELb0ELb0EEENS1_36VarlenDynamicPersistentTileSchedulerILi128ELi128ELi256ELi128ELb0ELb1ELb1ELb1ELb1ELb1EEEEEEEEEvNT_6ParamsE,"a",@progbits
	.sectionflags	@""
	.align	4
.nv.constant0._ZN7cutlass13device_kernelIN5flash11enable_sm90INS1_16FlashAttnFwdSm90INS1_25CollectiveMainloopFwdSm90ILi2EN4cute5tupleIJNS5_1CILi1EEES8_S8_EEENS6_IJNS7_ILi128EEESA_SA_EEELi128ENS_10bfloat16_tEfNS_4arch4Sm90ELb1ELb0ELb1ELb1ELb1ELb0ELb0ELb1ELb1ELb1ELb0ELb0EEENS1_21CollectiveEpilogueFwdISB_S9_SC_SE_Li256ELb1ELb1ELb0ELb0EEENS1_36VarlenDynamicPersistentTileSchedulerILi128ELi128ELi256ELi128ELb0ELb1ELb1ELb1ELb1ELb1EEEEEEEEEvNT_6ParamsE:
	.zero		3584


//--------------------- .nv.constant0._ZN7cutlass13device_kernelIN5flash11enable_sm90INS1_16FlashAttnFwdSm90INS1_25CollectiveMainloopFwdSm90ILi2EN4cute5tupleIJNS5_1CILi1EEES8_S8_EEENS6_IJNS7_ILi128EEESA_SA_EEELi128ENS_10bfloat16_tEfNS_4arch4Sm90ELb1ELb0ELb1ELb1ELb1ELb1ELb0ELb1ELb1ELb1ELb0ELb0EEENS1_21CollectiveEpilogueFwdISB_S9_SC_SE_Li256ELb1ELb1ELb0ELb0EEENS1_36VarlenDynamicPersistentTileSchedulerILi128ELi128ELi256ELi128ELb0ELb1ELb1ELb1ELb1ELb1EEEEEEEEEvNT_6ParamsE --------------------------
	.section	.nv.constant0._ZN7cutlass13device_kernelIN5flash11enable_sm90INS1_16FlashAttnFwdSm90INS1_25CollectiveMainloopFwdSm90ILi2EN4cute5tupleIJNS5_1CILi1EEES8_S8_EEENS6_IJNS7_ILi128EEESA_SA_EEELi128ENS_10bfloat16_tEfNS_4arch4Sm90ELb1ELb0ELb1ELb1ELb1ELb1ELb0ELb1ELb1ELb1ELb0ELb0EEENS1_21CollectiveEpilogueFwdISB_S9_SC_SE_Li256ELb1ELb1ELb0ELb0EEENS1_36VarlenDynamicPersistentTileSchedulerILi128ELi128ELi256ELi128ELb0ELb1ELb1ELb1ELb1ELb1EEEEEEEEEvNT_6ParamsE,"a",@progbits
	.sectionflags	@""
	.align	4
.nv.constant0._ZN7cutlass13device_kernelIN5flash11enable_sm90INS1_16FlashAttnFwdSm90INS1_25CollectiveMainloopFwdSm90ILi2EN4cute5tupleIJNS5_1CILi1EEES8_S8_EEENS6_IJNS7_ILi128EEESA_SA_EEELi128ENS_10bfloat16_tEfNS_4arch4Sm90ELb1ELb0ELb1ELb1ELb1ELb1ELb0ELb1ELb1ELb1ELb0ELb0EEENS1_21CollectiveEpilogueFwdISB_S9_SC_SE_Li256ELb1ELb1ELb0ELb0EEENS1_36VarlenDynamicPersistentTileSchedulerILi128ELi128ELi256ELi128ELb0ELb1ELb1ELb1ELb1ELb1EEEEEEEEEvNT_6ParamsE:
	.zero		3584


//--------------------- SYMBOLS --------------------------

	.type		.nv.reservedSmem.offset0,@object
	.size		.nv.reservedSmem.offset0,0x4
